//
// Generated by NVIDIA NVVM Compiler
//
// Compiler Build ID: CL-36424714
// Cuda compilation tools, release 13.0, V13.0.88
// Based on NVVM 20.0.0
//

.version 9.0
.target sm_100
.address_size 64

	// .globl	_Z23histogram_global_atomicPjPKhii
.extern .shared .align 16 .b8 s_hist[];

.visible .entry _Z23histogram_global_atomicPjPKhii(
	.param .u64 .ptr .align 1 _Z23histogram_global_atomicPjPKhii_param_0,
	.param .u64 .ptr .align 1 _Z23histogram_global_atomicPjPKhii_param_1,
	.param .u32 _Z23histogram_global_atomicPjPKhii_param_2,
	.param .u32 _Z23histogram_global_atomicPjPKhii_param_3
)
{
	.reg .pred 	%p<7>;
	.reg .b32 	%r<47>;
	.reg .b64 	%rd<23>;

	ld.param.u64 	%rd3, [_Z23histogram_global_atomicPjPKhii_param_0];
	ld.param.u64 	%rd4, [_Z23histogram_global_atomicPjPKhii_param_1];
	ld.param.u32 	%r12, [_Z23histogram_global_atomicPjPKhii_param_2];
	ld.param.u32 	%r13, [_Z23histogram_global_atomicPjPKhii_param_3];
	cvta.to.global.u64 	%rd1, %rd3;
	cvta.to.global.u64 	%rd2, %rd4;
	mov.u32 	%r14, %ctaid.x;
	mov.u32 	%r15, %ntid.x;
	mov.u32 	%r16, %tid.x;
	mad.lo.s32 	%r45, %r14, %r15, %r16;
	mov.u32 	%r17, %nctaid.x;
	mul.lo.s32 	%r2, %r15, %r17;
	setp.ge.s32 	%p1, %r45, %r12;
	@%p1 bra 	$L__BB0_7;
	add.s32 	%r18, %r45, %r2;
	max.s32 	%r19, %r12, %r18;
	setp.lt.s32 	%p2, %r18, %r12;
	selp.u32 	%r20, 1, 0, %p2;
	add.s32 	%r21, %r18, %r20;
	sub.s32 	%r22, %r19, %r21;
	div.u32 	%r23, %r22, %r2;
	add.s32 	%r3, %r23, %r20;
	and.b32  	%r24, %r3, 3;
	setp.eq.s32 	%p3, %r24, 3;
	@%p3 bra 	$L__BB0_4;
	add.s32 	%r25, %r3, 1;
	and.b32  	%r26, %r25, 3;
	neg.s32 	%r43, %r26;
$L__BB0_3:
	.pragma "nounroll";
	cvt.s64.s32 	%rd5, %r45;
	add.s64 	%rd6, %rd2, %rd5;
	ld.global.u8 	%r27, [%rd6];
	rem.s32 	%r28, %r27, %r13;
	mul.wide.u32 	%rd7, %r28, 4;
	add.s64 	%rd8, %rd1, %rd7;
	atom.global.add.u32 	%r29, [%rd8], 1;
	add.s32 	%r45, %r45, %r2;
	add.s32 	%r43, %r43, 1;
	setp.ne.s32 	%p4, %r43, 0;
	@%p4 bra 	$L__BB0_3;
$L__BB0_4:
	setp.lt.u32 	%p5, %r3, 3;
	@%p5 bra 	$L__BB0_7;
	cvt.s64.s32 	%rd13, %r2;
	shl.b32 	%r42, %r2, 2;
$L__BB0_6:
	cvt.s64.s32 	%rd9, %r45;
	add.s64 	%rd10, %rd2, %rd9;
	ld.global.u8 	%r30, [%rd10];
	rem.s32 	%r31, %r30, %r13;
	mul.wide.u32 	%rd11, %r31, 4;
	add.s64 	%rd12, %rd1, %rd11;
	atom.global.add.u32 	%r32, [%rd12], 1;
	add.s64 	%rd14, %rd10, %rd13;
	ld.global.u8 	%r33, [%rd14];
	rem.s32 	%r34, %r33, %r13;
	mul.wide.u32 	%rd15, %r34, 4;
	add.s64 	%rd16, %rd1, %rd15;
	atom.global.add.u32 	%r35, [%rd16], 1;
	add.s64 	%rd17, %rd14, %rd13;
	ld.global.u8 	%r36, [%rd17];
	rem.s32 	%r37, %r36, %r13;
	mul.wide.u32 	%rd18, %r37, 4;
	add.s64 	%rd19, %rd1, %rd18;
	atom.global.add.u32 	%r38, [%rd19], 1;
	add.s64 	%rd20, %rd17, %rd13;
	ld.global.u8 	%r39, [%rd20];
	rem.s32 	%r40, %r39, %r13;
	mul.wide.u32 	%rd21, %r40, 4;
	add.s64 	%rd22, %rd1, %rd21;
	atom.global.add.u32 	%r41, [%rd22], 1;
	add.s32 	%r45, %r42, %r45;
	setp.lt.s32 	%p6, %r45, %r12;
	@%p6 bra 	$L__BB0_6;
$L__BB0_7:
	ret;

}
	// .globl	_Z23histogram_shared_atomicPjPKhii
.visible .entry _Z23histogram_shared_atomicPjPKhii(
	.param .u64 .ptr .align 1 _Z23histogram_shared_atomicPjPKhii_param_0,
	.param .u64 .ptr .align 1 _Z23histogram_shared_atomicPjPKhii_param_1,
	.param .u32 _Z23histogram_shared_atomicPjPKhii_param_2,
	.param .u32 _Z23histogram_shared_atomicPjPKhii_param_3
)
{
	.reg .pred 	%p<11>;
	.reg .b32 	%r<75>;
	.reg .b64 	%rd<15>;

	ld.param.u64 	%rd3, [_Z23histogram_shared_atomicPjPKhii_param_0];
	ld.param.u64 	%rd4, [_Z23histogram_shared_atomicPjPKhii_param_1];
	ld.param.u32 	%r19, [_Z23histogram_shared_atomicPjPKhii_param_2];
	ld.param.u32 	%r20, [_Z23histogram_shared_atomicPjPKhii_param_3];
	cvta.to.global.u64 	%rd1, %rd4;
	mov.u32 	%r74, %tid.x;
	setp.ge.s32 	%p1, %r74, %r20;
	@%p1 bra 	$L__BB1_3;
	mov.u32 	%r2, %ntid.x;
	mov.u32 	%r22, s_hist;
	mov.u32 	%r69, %r74;
$L__BB1_2:
	shl.b32 	%r21, %r69, 2;
	add.s32 	%r23, %r22, %r21;
	mov.b32 	%r24, 0;
	st.shared.u32 	[%r23], %r24;
	add.s32 	%r69, %r69, %r2;
	setp.lt.s32 	%p2, %r69, %r20;
	@%p2 bra 	$L__BB1_2;
$L__BB1_3:
	bar.sync 	0;
	mov.u32 	%r25, %ctaid.x;
	mov.u32 	%r5, %ntid.x;
	mad.lo.s32 	%r72, %r25, %r5, %r74;
	mov.u32 	%r26, %nctaid.x;
	mul.lo.s32 	%r7, %r5, %r26;
	setp.ge.s32 	%p3, %r72, %r19;
	@%p3 bra 	$L__BB1_10;
	add.s32 	%r27, %r72, %r7;
	max.s32 	%r28, %r19, %r27;
	setp.lt.s32 	%p4, %r27, %r19;
	selp.u32 	%r29, 1, 0, %p4;
	add.s32 	%r30, %r27, %r29;
	sub.s32 	%r31, %r28, %r30;
	div.u32 	%r32, %r31, %r7;
	add.s32 	%r8, %r32, %r29;
	and.b32  	%r33, %r8, 3;
	setp.eq.s32 	%p5, %r33, 3;
	@%p5 bra 	$L__BB1_7;
	add.s32 	%r34, %r8, 1;
	and.b32  	%r35, %r34, 3;
	neg.s32 	%r70, %r35;
$L__BB1_6:
	.pragma "nounroll";
	cvt.s64.s32 	%rd5, %r72;
	add.s64 	%rd6, %rd1, %rd5;
	ld.global.u8 	%r36, [%rd6];
	rem.s32 	%r37, %r36, %r20;
	shl.b32 	%r38, %r37, 2;
	mov.u32 	%r39, s_hist;
	add.s32 	%r40, %r39, %r38;
	atom.shared.add.u32 	%r41, [%r40], 1;
	add.s32 	%r72, %r72, %r7;
	add.s32 	%r70, %r70, 1;
	setp.ne.s32 	%p6, %r70, 0;
	@%p6 bra 	$L__BB1_6;
$L__BB1_7:
	setp.lt.u32 	%p7, %r8, 3;
	@%p7 bra 	$L__BB1_10;
	mov.u32 	%r45, s_hist;
	cvt.s64.s32 	%rd9, %r7;
	shl.b32 	%r63, %r7, 2;
$L__BB1_9:
	cvt.s64.s32 	%rd7, %r72;
	add.s64 	%rd8, %rd1, %rd7;
	ld.global.u8 	%r42, [%rd8];
	rem.s32 	%r43, %r42, %r20;
	shl.b32 	%r44, %r43, 2;
	add.s32 	%r46, %r45, %r44;
	atom.shared.add.u32 	%r47, [%r46], 1;
	add.s64 	%rd10, %rd8, %rd9;
	ld.global.u8 	%r48, [%rd10];
	rem.s32 	%r49, %r48, %r20;
	shl.b32 	%r50, %r49, 2;
	add.s32 	%r51, %r45, %r50;
	atom.shared.add.u32 	%r52, [%r51], 1;
	add.s64 	%rd11, %rd10, %rd9;
	ld.global.u8 	%r53, [%rd11];
	rem.s32 	%r54, %r53, %r20;
	shl.b32 	%r55, %r54, 2;
	add.s32 	%r56, %r45, %r55;
	atom.shared.add.u32 	%r57, [%r56], 1;
	add.s64 	%rd12, %rd11, %rd9;
	ld.global.u8 	%r58, [%rd12];
	rem.s32 	%r59, %r58, %r20;
	shl.b32 	%r60, %r59, 2;
	add.s32 	%r61, %r45, %r60;
	atom.shared.add.u32 	%r62, [%r61], 1;
	add.s32 	%r72, %r63, %r72;
	setp.lt.s32 	%p8, %r72, %r19;
	@%p8 bra 	$L__BB1_9;
$L__BB1_10:
	setp.ge.s32 	%p9, %r74, %r20;
	bar.sync 	0;
	@%p9 bra 	$L__BB1_13;
	cvta.to.global.u64 	%rd2, %rd3;
	mov.u32 	%r65, s_hist;
$L__BB1_12:
	mul.wide.s32 	%rd13, %r74, 4;
	add.s64 	%rd14, %rd2, %rd13;
	shl.b32 	%r64, %r74, 2;
	add.s32 	%r66, %r65, %r64;
	ld.shared.u32 	%r67, [%r66];
	atom.global.add.u32 	%r68, [%rd14], %r67;
	add.s32 	%r74, %r74, %r5;
	setp.lt.s32 	%p10, %r74, %r20;
	@%p10 bra 	$L__BB1_12;
$L__BB1_13:
	ret;

}
	// .globl	_Z23histogram_multi_privatePjPKhii
.visible .entry _Z23histogram_multi_privatePjPKhii(
	.param .u64 .ptr .align 1 _Z23histogram_multi_privatePjPKhii_param_0,
	.param .u64 .ptr .align 1 _Z23histogram_multi_privatePjPKhii_param_1,
	.param .u32 _Z23histogram_multi_privatePjPKhii_param_2,
	.param .u32 _Z23histogram_multi_privatePjPKhii_param_3
)
{
	.reg .pred 	%p<12>;
	.reg .b32 	%r<92>;
	.reg .b64 	%rd<15>;

	ld.param.u64 	%rd3, [_Z23histogram_multi_privatePjPKhii_param_0];
	ld.param.u64 	%rd4, [_Z23histogram_multi_privatePjPKhii_param_1];
	ld.param.u32 	%r22, [_Z23histogram_multi_privatePjPKhii_param_2];
	ld.param.u32 	%r23, [_Z23histogram_multi_privatePjPKhii_param_3];
	cvta.to.global.u64 	%rd1, %rd4;
	mov.u32 	%r91, %tid.x;
	shl.b32 	%r2, %r23, 2;
	setp.ge.s32 	%p1, %r91, %r2;
	@%p1 bra 	$L__BB2_3;
	mov.u32 	%r3, %ntid.x;
	mov.u32 	%r25, s_hist;
	mov.u32 	%r86, %r91;
$L__BB2_2:
	shl.b32 	%r24, %r86, 2;
	add.s32 	%r26, %r25, %r24;
	mov.b32 	%r27, 0;
	st.shared.u32 	[%r26], %r27;
	add.s32 	%r86, %r86, %r3;
	setp.lt.s32 	%p2, %r86, %r2;
	@%p2 bra 	$L__BB2_2;
$L__BB2_3:
	bar.sync 	0;
	mov.u32 	%r28, %ctaid.x;
	mov.u32 	%r6, %ntid.x;
	mad.lo.s32 	%r89, %r28, %r6, %r91;
	mov.u32 	%r29, %nctaid.x;
	mul.lo.s32 	%r8, %r6, %r29;
	setp.ge.s32 	%p3, %r89, %r22;
	@%p3 bra 	$L__BB2_10;
	and.b32  	%r30, %r91, 3;
	mul.lo.s32 	%r9, %r23, %r30;
	add.s32 	%r31, %r89, %r8;
	max.s32 	%r32, %r22, %r31;
	setp.lt.s32 	%p4, %r31, %r22;
	selp.u32 	%r33, 1, 0, %p4;
	add.s32 	%r34, %r31, %r33;
	sub.s32 	%r35, %r32, %r34;
	div.u32 	%r36, %r35, %r8;
	add.s32 	%r10, %r36, %r33;
	and.b32  	%r37, %r10, 3;
	setp.eq.s32 	%p5, %r37, 3;
	@%p5 bra 	$L__BB2_7;
	add.s32 	%r38, %r10, 1;
	and.b32  	%r39, %r38, 3;
	neg.s32 	%r87, %r39;
$L__BB2_6:
	.pragma "nounroll";
	cvt.s64.s32 	%rd5, %r89;
	add.s64 	%rd6, %rd1, %rd5;
	ld.global.u8 	%r40, [%rd6];
	rem.s32 	%r41, %r40, %r23;
	add.s32 	%r42, %r41, %r9;
	shl.b32 	%r43, %r42, 2;
	mov.u32 	%r44, s_hist;
	add.s32 	%r45, %r44, %r43;
	atom.shared.add.u32 	%r46, [%r45], 1;
	add.s32 	%r89, %r89, %r8;
	add.s32 	%r87, %r87, 1;
	setp.ne.s32 	%p6, %r87, 0;
	@%p6 bra 	$L__BB2_6;
$L__BB2_7:
	setp.lt.u32 	%p7, %r10, 3;
	@%p7 bra 	$L__BB2_10;
	mov.u32 	%r51, s_hist;
	cvt.s64.s32 	%rd9, %r8;
	shl.b32 	%r72, %r8, 2;
$L__BB2_9:
	cvt.s64.s32 	%rd7, %r89;
	add.s64 	%rd8, %rd1, %rd7;
	ld.global.u8 	%r47, [%rd8];
	rem.s32 	%r48, %r47, %r23;
	add.s32 	%r49, %r48, %r9;
	shl.b32 	%r50, %r49, 2;
	add.s32 	%r52, %r51, %r50;
	atom.shared.add.u32 	%r53, [%r52], 1;
	add.s64 	%rd10, %rd8, %rd9;
	ld.global.u8 	%r54, [%rd10];
	rem.s32 	%r55, %r54, %r23;
	add.s32 	%r56, %r55, %r9;
	shl.b32 	%r57, %r56, 2;
	add.s32 	%r58, %r51, %r57;
	atom.shared.add.u32 	%r59, [%r58], 1;
	add.s64 	%rd11, %rd10, %rd9;
	ld.global.u8 	%r60, [%rd11];
	rem.s32 	%r61, %r60, %r23;
	add.s32 	%r62, %r61, %r9;
	shl.b32 	%r63, %r62, 2;
	add.s32 	%r64, %r51, %r63;
	atom.shared.add.u32 	%r65, [%r64], 1;
	add.s64 	%rd12, %rd11, %rd9;
	ld.global.u8 	%r66, [%rd12];
	rem.s32 	%r67, %r66, %r23;
	add.s32 	%r68, %r67, %r9;
	shl.b32 	%r69, %r68, 2;
	add.s32 	%r70, %r51, %r69;
	atom.shared.add.u32 	%r71, [%r70], 1;
	add.s32 	%r89, %r72, %r89;
	setp.lt.s32 	%p8, %r89, %r22;
	@%p8 bra 	$L__BB2_9;
$L__BB2_10:
	bar.sync 	0;
	setp.ge.s32 	%p9, %r91, %r23;
	@%p9 bra 	$L__BB2_15;
	cvta.to.global.u64 	%rd2, %rd3;
	mov.u32 	%r74, s_hist;
$L__BB2_12:
	shl.b32 	%r73, %r91, 2;
	add.s32 	%r75, %r74, %r73;
	ld.shared.u32 	%r76, [%r75];
	add.s32 	%r77, %r75, %r2;
	ld.shared.u32 	%r78, [%r77];
	add.s32 	%r79, %r78, %r76;
	add.s32 	%r80, %r77, %r2;
	ld.shared.u32 	%r81, [%r80];
	add.s32 	%r82, %r81, %r79;
	add.s32 	%r83, %r80, %r2;
	ld.shared.u32 	%r84, [%r83];
	add.s32 	%r20, %r84, %r82;
	setp.eq.s32 	%p10, %r20, 0;
	@%p10 bra 	$L__BB2_14;
	mul.wide.s32 	%rd13, %r91, 4;
	add.s64 	%rd14, %rd2, %rd13;
	atom.global.add.u32 	%r85, [%rd14], %r20;
$L__BB2_14:
	add.s32 	%r91, %r91, %r6;
	setp.lt.s32 	%p11, %r91, %r23;
	@%p11 bra 	$L__BB2_12;
$L__BB2_15:
	ret;

}
	// .globl	_Z24histogram_warp_aggregatePjPKhii
.visible .entry _Z24histogram_warp_aggregatePjPKhii(
	.param .u64 .ptr .align 1 _Z24histogram_warp_aggregatePjPKhii_param_0,
	.param .u64 .ptr .align 1 _Z24histogram_warp_aggregatePjPKhii_param_1,
	.param .u32 _Z24histogram_warp_aggregatePjPKhii_param_2,
	.param .u32 _Z24histogram_warp_aggregatePjPKhii_param_3
)
{
	.reg .pred 	%p<9>;
	.reg .b32 	%r<39>;
	.reg .b64 	%rd<9>;

	ld.param.u64 	%rd3, [_Z24histogram_warp_aggregatePjPKhii_param_0];
	ld.param.u64 	%rd4, [_Z24histogram_warp_aggregatePjPKhii_param_1];
	ld.param.u32 	%r16, [_Z24histogram_warp_aggregatePjPKhii_param_2];
	ld.param.u32 	%r17, [_Z24histogram_warp_aggregatePjPKhii_param_3];
	mov.u32 	%r38, %tid.x;
	setp.ge.s32 	%p1, %r38, %r17;
	@%p1 bra 	$L__BB3_3;
	mov.u32 	%r2, %ntid.x;
	mov.u32 	%r19, s_hist;
	mov.u32 	%r36, %r38;
$L__BB3_2:
	shl.b32 	%r18, %r36, 2;
	add.s32 	%r20, %r19, %r18;
	mov.b32 	%r21, 0;
	st.shared.u32 	[%r20], %r21;
	add.s32 	%r36, %r36, %r2;
	setp.lt.s32 	%p2, %r36, %r17;
	@%p2 bra 	$L__BB3_2;
$L__BB3_3:
	bar.sync 	0;
	mov.u32 	%r22, %ctaid.x;
	mov.u32 	%r5, %ntid.x;
	mad.lo.s32 	%r37, %r22, %r5, %r38;
	setp.ge.s32 	%p3, %r37, %r16;
	@%p3 bra 	$L__BB3_8;
	and.b32  	%r7, %r38, 31;
	cvta.to.global.u64 	%rd1, %rd4;
	mov.u32 	%r23, %nctaid.x;
	mul.lo.s32 	%r8, %r5, %r23;
$L__BB3_5:
	cvt.s64.s32 	%rd5, %r37;
	add.s64 	%rd6, %rd1, %rd5;
	ld.global.u8 	%r24, [%rd6];
	rem.s32 	%r10, %r24, %r17;
	match.any.sync.b32 	%r11, %r10, -1;
	brev.b32 	%r25, %r11;
	bfind.shiftamt.u32 	%r26, %r25;
	setp.ne.s32 	%p4, %r7, %r26;
	@%p4 bra 	$L__BB3_7;
	popc.b32 	%r27, %r11;
	shl.b32 	%r28, %r10, 2;
	mov.u32 	%r29, s_hist;
	add.s32 	%r30, %r29, %r28;
	atom.shared.add.u32 	%r31, [%r30], %r27;
$L__BB3_7:
	add.s32 	%r37, %r37, %r8;
	setp.lt.s32 	%p5, %r37, %r16;
	@%p5 bra 	$L__BB3_5;
$L__BB3_8:
	setp.ge.s32 	%p6, %r38, %r17;
	bar.sync 	0;
	@%p6 bra 	$L__BB3_13;
	cvta.to.global.u64 	%rd2, %rd3;
	mov.u32 	%r33, s_hist;
$L__BB3_10:
	shl.b32 	%r32, %r38, 2;
	add.s32 	%r34, %r33, %r32;
	ld.shared.u32 	%r14, [%r34];
	setp.eq.s32 	%p7, %r14, 0;
	@%p7 bra 	$L__BB3_12;
	mul.wide.s32 	%rd7, %r38, 4;
	add.s64 	%rd8, %rd2, %rd7;
	atom.global.add.u32 	%r35, [%rd8], %r14;
$L__BB3_12:
	add.s32 	%r38, %r38, %r5;
	setp.lt.s32 	%p8, %r38, %r17;
	@%p8 bra 	$L__BB3_10;
$L__BB3_13:
	ret;

}


// ===== COMPILED SASS (sm_100) =====

	.target	sm_100

	.elftype	@"ET_EXEC"


//--------------------- .note.nv.tkinfo           --------------------------
	.section	.note.nv.tkinfo,"",@"SHT_NOTE"
	.sectionflags	@"SHF_NOTE_NV_TKINFO"
	.tkinfo
        /*0018*/ 	.word	0x00000002
        /*0030*/ 	.string	""
        /*0030*/ 	.string	"ptxas"
        /*0030*/ 	.string	"Cuda compilation tools, release 13.0, V13.0.88"
        /*0030*/ 	.string	"Build cuda_13.0.r13.0/compiler.36424714_0"
        /*0030*/ 	.string	"-arch sm_100 -m 64 "



//--------------------- .note.nv.cuinfo           --------------------------
	.section	.note.nv.cuinfo,"",@"SHT_NOTE"
	.sectionflags	@"SHF_NOTE_NV_CUINFO"
        /*0018*/ 	.short	0x0002
        /*001a*/ 	.short	0x0064
        /*001c*/ 	.short	0x0082
	.zero		2


//--------------------- .nv.info                  --------------------------
	.section	.nv.info,"",@"SHT_CUDA_INFO"
	.align	4


	//----- nvinfo : EIATTR_REGCOUNT
	.align		4
        /*0000*/ 	.byte	0x04, 0x2f
        /*0002*/ 	.short	(.L_1 - .L_0)
	.align		4
.L_0:
        /*0004*/ 	.word	index@(_Z23histogram_global_atomicPjPKhii)
        /*0008*/ 	.word	0x00000016


	//----- nvinfo : EIATTR_FRAME_SIZE
	.align		4
.L_1:
        /*000c*/ 	.byte	0x04, 0x11
        /*000e*/ 	.short	(.L_3 - .L_2)
	.align		4
.L_2:
        /*0010*/ 	.word	index@(_Z23histogram_global_atomicPjPKhii)
        /*0014*/ 	.word	0x00000000


	//----- nvinfo : EIATTR_REGCOUNT
	.align		4
.L_3:
        /*0018*/ 	.byte	0x04, 0x2f
        /*001a*/ 	.short	(.L_5 - .L_4)
	.align		4
.L_4:
        /*001c*/ 	.word	index@(_Z23histogram_shared_atomicPjPKhii)
        /*0020*/ 	.word	0x00000019


	//----- nvinfo : EIATTR_FRAME_SIZE
	.align		4
.L_5:
        /*0024*/ 	.byte	0x04, 0x11
        /*0026*/ 	.short	(.L_7 - .L_6)
	.align		4
.L_6:
        /*0028*/ 	.word	index@(_Z23histogram_shared_atomicPjPKhii)
        /*002c*/ 	.word	0x00000000


	//----- nvinfo : EIATTR_REGCOUNT
	.align		4
.L_7:
        /*0030*/ 	.byte	0x04, 0x2f
        /*0032*/ 	.short	(.L_9 - .L_8)
	.align		4
.L_8:
        /*0034*/ 	.word	index@(_Z23histogram_multi_privatePjPKhii)
        /*0038*/ 	.word	0x0000001a


	//----- nvinfo : EIATTR_FRAME_SIZE
	.align		4
.L_9:
        /*003c*/ 	.byte	0x04, 0x11
        /*003e*/ 	.short	(.L_11 - .L_10)
	.align		4
.L_10:
        /*0040*/ 	.word	index@(_Z23histogram_multi_privatePjPKhii)
        /*0044*/ 	.word	0x00000000


	//----- nvinfo : EIATTR_REGCOUNT
	.align		4
.L_11:
        /*0048*/ 	.byte	0x04, 0x2f
        /*004a*/ 	.short	(.L_13 - .L_12)
	.align		4
.L_12:
        /*004c*/ 	.word	index@(_Z24histogram_warp_aggregatePjPKhii)
        /*0050*/ 	.word	0x00000011


	//----- nvinfo : EIATTR_FRAME_SIZE
	.align		4
.L_13:
        /*0054*/ 	.byte	0x04, 0x11
        /*0056*/ 	.short	(.L_15 - .L_14)
	.align		4
.L_14:
        /*0058*/ 	.word	index@(_Z24histogram_warp_aggregatePjPKhii)
        /*005c*/ 	.word	0x00000000


	//----- nvinfo : EIATTR_MIN_STACK_SIZE
	.align		4
.L_15:
        /*0060*/ 	.byte	0x04, 0x12
        /*0062*/ 	.short	(.L_17 - .L_16)
	.align		4
.L_16:
        /*0064*/ 	.word	index@(_Z24histogram_warp_aggregatePjPKhii)
        /*0068*/ 	.word	0x00000000


	//----- nvinfo : EIATTR_MIN_STACK_SIZE
	.align		4
.L_17:
        /*006c*/ 	.byte	0x04, 0x12
        /*006e*/ 	.short	(.L_19 - .L_18)
	.align		4
.L_18:
        /*0070*/ 	.word	index@(_Z23histogram_multi_privatePjPKhii)
        /*0074*/ 	.word	0x00000000


	//----- nvinfo : EIATTR_MIN_STACK_SIZE
	.align		4
.L_19:
        /*0078*/ 	.byte	0x04, 0x12
        /*007a*/ 	.short	(.L_21 - .L_20)
	.align		4
.L_20:
        /*007c*/ 	.word	index@(_Z23histogram_shared_atomicPjPKhii)
        /*0080*/ 	.word	0x00000000


	//----- nvinfo : EIATTR_MIN_STACK_SIZE
	.align		4
.L_21:
        /*0084*/ 	.byte	0x04, 0x12
        /*0086*/ 	.short	(.L_23 - .L_22)
	.align		4
.L_22:
        /*0088*/ 	.word	index@(_Z23histogram_global_atomicPjPKhii)
        /*008c*/ 	.word	0x00000000
.L_23:


//--------------------- .nv.compat                --------------------------
	.section	.nv.compat,"",@"SHT_CUDA_COMPAT_INFO"
	.align	4
        /*0000*/ 	.byte	0x02, 0x09, 0x00, 0x00, 0x02, 0x02, 0x01, 0x00, 0x02, 0x05, 0x05, 0x00, 0x03, 0x07, 0x01, 0x01
        /*0010*/ 	.byte	0x02, 0x03, 0x00, 0x00, 0x02, 0x06, 0x01, 0x00, 0x04, 0x0b, 0x08, 0x00, 0x09, 0x00, 0x00, 0x00
        /*0020*/ 	.byte	0x00, 0x00, 0x00, 0x00


//--------------------- .nv.info._Z24histogram_warp_aggregatePjPKhii --------------------------
	.section	.nv.info._Z24histogram_warp_aggregatePjPKhii,"",@"SHT_CUDA_INFO"
	.sectionflags	@""
	.align	4


	//----- nvinfo : EIATTR_CUDA_API_VERSION
	.align		4
        /*0000*/ 	.byte	0x04, 0x37
        /*0002*/ 	.short	(.L_25 - .L_24)
.L_24:
        /*0004*/ 	.word	0x00000082


	//----- nvinfo : EIATTR_KPARAM_INFO
	.align		4
.L_25:
        /*0008*/ 	.byte	0x04, 0x17
        /*000a*/ 	.short	(.L_27 - .L_26)
.L_26:
        /*000c*/ 	.word	0x00000000
        /*0010*/ 	.short	0x0003
        /*0012*/ 	.short	0x0014
        /*0014*/ 	.byte	0x00, 0xf0, 0x11, 0x00


	//----- nvinfo : EIATTR_KPARAM_INFO
	.align		4
.L_27:
        /*0018*/ 	.byte	0x04, 0x17
        /*001a*/ 	.short	(.L_29 - .L_28)
.L_28:
        /*001c*/ 	.word	0x00000000
        /*0020*/ 	.short	0x0002
        /*0022*/ 	.short	0x0010
        /*0024*/ 	.byte	0x00, 0xf0, 0x11, 0x00


	//----- nvinfo : EIATTR_KPARAM_INFO
	.align		4
.L_29:
        /*0028*/ 	.byte	0x04, 0x17
        /*002a*/ 	.short	(.L_31 - .L_30)
.L_30:
        /*002c*/ 	.word	0x00000000
        /*0030*/ 	.short	0x0001
        /*0032*/ 	.short	0x0008
        /*0034*/ 	.byte	0x00, 0xf5, 0x21, 0x00


	//----- nvinfo : EIATTR_KPARAM_INFO
	.align		4
.L_31:
        /*0038*/ 	.byte	0x04, 0x17
        /*003a*/ 	.short	(.L_33 - .L_32)
.L_32:
        /*003c*/ 	.word	0x00000000
        /*0040*/ 	.short	0x0000
        /*0042*/ 	.short	0x0000
        /*0044*/ 	.byte	0x00, 0xf5, 0x21, 0x00


	//----- nvinfo : EIATTR_SPARSE_MMA_MASK
	.align		4
.L_33:
        /*0048*/ 	.byte	0x03, 0x50
        /*004a*/ 	.short	0x0000


	//----- nvinfo : EIATTR_MAXREG_COUNT
	.align		4
        /*004c*/ 	.byte	0x03, 0x1b
        /*004e*/ 	.short	0x00ff


	//----- nvinfo : EIATTR_NUM_BARRIERS
	.align		4
        /*0050*/ 	.byte	0x02, 0x4c
        /*0052*/ 	.byte	0x01
	.zero		1


	//----- nvinfo : EIATTR_MERCURY_ISA_VERSION
	.align		4
        /*0054*/ 	.byte	0x03, 0x5f
        /*0056*/ 	.short	0x0101


	//----- nvinfo : EIATTR_COOP_GROUP_MASK_REGIDS
	.align		4
        /*0058*/ 	.byte	0x04, 0x29
        /*005a*/ 	.short	(.L_35 - .L_34)


	//   ....[0]....
.L_34:
        /*005c*/ 	.word	0xffffffff


	//----- nvinfo : EIATTR_COOP_GROUP_INSTR_OFFSETS
	.align		4
.L_35:
        /*0060*/ 	.byte	0x04, 0x28
        /*0062*/ 	.short	(.L_37 - .L_36)


	//   ....[0]....
.L_36:
        /*0064*/ 	.word	0x000003e0


	//----- nvinfo : EIATTR_VRC_CTA_INIT_COUNT
	.align		4
.L_37:
        /*0068*/ 	.byte	0x02, 0x4a
	.zero		1
	.zero		1


	//----- nvinfo : EIATTR_EXIT_INSTR_OFFSETS
	.align		4
        /*006c*/ 	.byte	0x04, 0x1c
        /*006e*/ 	.short	(.L_39 - .L_38)


	//   ....[0]....
.L_38:
        /*0070*/ 	.word	0x000004e0


	//   ....[1]....
        /*0074*/ 	.word	0x000005f0


	//----- nvinfo : EIATTR_CRS_STACK_SIZE
	.align		4
.L_39:
        /*0078*/ 	.byte	0x04, 0x1e
        /*007a*/ 	.short	(.L_41 - .L_40)
.L_40:
        /*007c*/ 	.word	0x00000000


	//----- nvinfo : EIATTR_CBANK_PARAM_SIZE
	.align		4
.L_41:
        /*0080*/ 	.byte	0x03, 0x19
        /*0082*/ 	.short	0x0018


	//----- nvinfo : EIATTR_PARAM_CBANK
	.align		4
        /*0084*/ 	.byte	0x04, 0x0a
        /*0086*/ 	.short	(.L_43 - .L_42)
	.align		4
.L_42:
        /*0088*/ 	.word	index@(.nv.constant0._Z24histogram_warp_aggregatePjPKhii)
        /*008c*/ 	.short	0x0380
        /*008e*/ 	.short	0x0018


	//----- nvinfo : EIATTR_SW_WAR
	.align		4
.L_43:
        /*0090*/ 	.byte	0x04, 0x36
        /*0092*/ 	.short	(.L_45 - .L_44)
.L_44:
        /*0094*/ 	.word	0x00000008
.L_45:


//--------------------- .nv.info._Z23histogram_multi_privatePjPKhii --------------------------
	.section	.nv.info._Z23histogram_multi_privatePjPKhii,"",@"SHT_CUDA_INFO"
	.sectionflags	@""
	.align	4


	//----- nvinfo : EIATTR_CUDA_API_VERSION
	.align		4
        /*0000*/ 	.byte	0x04, 0x37
        /*0002*/ 	.short	(.L_47 - .L_46)
.L_46:
        /*0004*/ 	.word	0x00000082


	//----- nvinfo : EIATTR_KPARAM_INFO
	.align		4
.L_47:
        /*0008*/ 	.byte	0x04, 0x17
        /*000a*/ 	.short	(.L_49 - .L_48)
.L_48:
        /*000c*/ 	.word	0x00000000
        /*0010*/ 	.short	0x0003
        /*0012*/ 	.short	0x0014
        /*0014*/ 	.byte	0x00, 0xf0, 0x11, 0x00


	//----- nvinfo : EIATTR_KPARAM_INFO
	.align		4
.L_49:
        /*0018*/ 	.byte	0x04, 0x17
        /*001a*/ 	.short	(.L_51 - .L_50)
.L_50:
        /*001c*/ 	.word	0x00000000
        /*0020*/ 	.short	0x0002
        /*0022*/ 	.short	0x0010
        /*0024*/ 	.byte	0x00, 0xf0, 0x11, 0x00


	//----- nvinfo : EIATTR_KPARAM_INFO
	.align		4
.L_51:
        /*0028*/ 	.byte	0x04, 0x17
        /*002a*/ 	.short	(.L_53 - .L_52)
.L_52:
        /*002c*/ 	.word	0x00000000
        /*0030*/ 	.short	0x0001
        /*0032*/ 	.short	0x0008
        /*0034*/ 	.byte	0x00, 0xf5, 0x21, 0x00


	//----- nvinfo : EIATTR_KPARAM_INFO
	.align		4
.L_53:
        /*0038*/ 	.byte	0x04, 0x17
        /*003a*/ 	.short	(.L_55 - .L_54)
.L_54:
        /*003c*/ 	.word	0x00000000
        /*0040*/ 	.short	0x0000
        /*0042*/ 	.short	0x0000
        /*0044*/ 	.byte	0x00, 0xf5, 0x21, 0x00


	//----- nvinfo : EIATTR_SPARSE_MMA_MASK
	.align		4
.L_55:
        /*0048*/ 	.byte	0x03, 0x50
        /*004a*/ 	.short	0x0000


	//----- nvinfo : EIATTR_MAXREG_COUNT
	.align		4
        /*004c*/ 	.byte	0x03, 0x1b
        /*004e*/ 	.short	0x00ff


	//----- nvinfo : EIATTR_NUM_BARRIERS
	.align		4
        /*0050*/ 	.byte	0x02, 0x4c
        /*0052*/ 	.byte	0x01
	.zero		1


	//----- nvinfo : EIATTR_MERCURY_ISA_VERSION
	.align		4
        /*0054*/ 	.byte	0x03, 0x5f
        /*0056*/ 	.short	0x0101


	//----- nvinfo : EIATTR_VRC_CTA_INIT_COUNT
	.align		4
        /*0058*/ 	.byte	0x02, 0x4a
	.zero		1
	.zero		1


	//----- nvinfo : EIATTR_EXIT_INSTR_OFFSETS
	.align		4
        /*005c*/ 	.byte	0x04, 0x1c
        /*005e*/ 	.short	(.L_57 - .L_56)


	//   ....[0]....
.L_56:
        /*0060*/ 	.word	0x00000d10


	//   ....[1]....
        /*0064*/ 	.word	0x00000e90


	//----- nvinfo : EIATTR_CRS_STACK_SIZE
	.align		4
.L_57:
        /*0068*/ 	.byte	0x04, 0x1e
        /*006a*/ 	.short	(.L_59 - .L_58)
.L_58:
        /*006c*/ 	.word	0x00000000


	//----- nvinfo : EIATTR_CBANK_PARAM_SIZE
	.align		4
.L_59:
        /*0070*/ 	.byte	0x03, 0x19
        /*0072*/ 	.short	0x0018


	//----- nvinfo : EIATTR_PARAM_CBANK
	.align		4
        /*0074*/ 	.byte	0x04, 0x0a
        /*0076*/ 	.short	(.L_61 - .L_60)
	.align		4
.L_60:
        /*0078*/ 	.word	index@(.nv.constant0._Z23histogram_multi_privatePjPKhii)
        /*007c*/ 	.short	0x0380
        /*007e*/ 	.short	0x0018


	//----- nvinfo : EIATTR_SW_WAR
	.align		4
.L_61:
        /*0080*/ 	.byte	0x04, 0x36
        /*0082*/ 	.short	(.L_63 - .L_62)
.L_62:
        /*0084*/ 	.word	0x00000008
.L_63:


//--------------------- .nv.info._Z23histogram_shared_atomicPjPKhii --------------------------
	.section	.nv.info._Z23histogram_shared_atomicPjPKhii,"",@"SHT_CUDA_INFO"
	.sectionflags	@""
	.align	4


	//----- nvinfo : EIATTR_CUDA_API_VERSION
	.align		4
        /*0000*/ 	.byte	0x04, 0x37
        /*0002*/ 	.short	(.L_65 - .L_64)
.L_64:
        /*0004*/ 	.word	0x00000082


	//----- nvinfo : EIATTR_KPARAM_INFO
	.align		4
.L_65:
        /*0008*/ 	.byte	0x04, 0x17
        /*000a*/ 	.short	(.L_67 - .L_66)
.L_66:
        /*000c*/ 	.word	0x00000000
        /*0010*/ 	.short	0x0003
        /*0012*/ 	.short	0x0014
        /*0014*/ 	.byte	0x00, 0xf0, 0x11, 0x00


	//----- nvinfo : EIATTR_KPARAM_INFO
	.align		4
.L_67:
        /*0018*/ 	.byte	0x04, 0x17
        /*001a*/ 	.short	(.L_69 - .L_68)
.L_68:
        /*001c*/ 	.word	0x00000000
        /*0020*/ 	.short	0x0002
        /*0022*/ 	.short	0x0010
        /*0024*/ 	.byte	0x00, 0xf0, 0x11, 0x00


	//----- nvinfo : EIATTR_KPARAM_INFO
	.align		4
.L_69:
        /*0028*/ 	.byte	0x04, 0x17
        /*002a*/ 	.short	(.L_71 - .L_70)
.L_70:
        /*002c*/ 	.word	0x00000000
        /*0030*/ 	.short	0x0001
        /*0032*/ 	.short	0x0008
        /*0034*/ 	.byte	0x00, 0xf5, 0x21, 0x00


	//----- nvinfo : EIATTR_KPARAM_INFO
	.align		4
.L_71:
        /*0038*/ 	.byte	0x04, 0x17
        /*003a*/ 	.short	(.L_73 - .L_72)
.L_72:
        /*003c*/ 	.word	0x00000000
        /*0040*/ 	.short	0x0000
        /*0042*/ 	.short	0x0000
        /*0044*/ 	.byte	0x00, 0xf5, 0x21, 0x00


	//----- nvinfo : EIATTR_SPARSE_MMA_MASK
	.align		4
.L_73:
        /*0048*/ 	.byte	0x03, 0x50
        /*004a*/ 	.short	0x0000


	//----- nvinfo : EIATTR_MAXREG_COUNT
	.align		4
        /*004c*/ 	.byte	0x03, 0x1b
        /*004e*/ 	.short	0x00ff


	//----- nvinfo : EIATTR_NUM_BARRIERS
	.align		4
        /*0050*/ 	.byte	0x02, 0x4c
        /*0052*/ 	.byte	0x01
	.zero		1


	//----- nvinfo : EIATTR_MERCURY_ISA_VERSION
	.align		4
        /*0054*/ 	.byte	0x03, 0x5f
        /*0056*/ 	.short	0x0101


	//----- nvinfo : EIATTR_VRC_CTA_INIT_COUNT
	.align		4
        /*0058*/ 	.byte	0x02, 0x4a
	.zero		1
	.zero		1


	//----- nvinfo : EIATTR_EXIT_INSTR_OFFSETS
	.align		4
        /*005c*/ 	.byte	0x04, 0x1c
        /*005e*/ 	.short	(.L_75 - .L_74)


	//   ....[0]....
.L_74:
        /*0060*/ 	.word	0x00000c90


	//   ....[1]....
        /*0064*/ 	.word	0x00000d50


	//----- nvinfo : EIATTR_CRS_STACK_SIZE
	.align		4
.L_75:
        /*0068*/ 	.byte	0x04, 0x1e
        /*006a*/ 	.short	(.L_77 - .L_76)
.L_76:
        /*006c*/ 	.word	0x00000000


	//----- nvinfo : EIATTR_CBANK_PARAM_SIZE
	.align		4
.L_77:
        /*0070*/ 	.byte	0x03, 0x19
        /*0072*/ 	.short	0x0018


	//----- nvinfo : EIATTR_PARAM_CBANK
	.align		4
        /*0074*/ 	.byte	0x04, 0x0a
        /*0076*/ 	.short	(.L_79 - .L_78)
	.align		4
.L_78:
        /*0078*/ 	.word	index@(.nv.constant0._Z23histogram_shared_atomicPjPKhii)
        /*007c*/ 	.short	0x0380
        /*007e*/ 	.short	0x0018


	//----- nvinfo : EIATTR_SW_WAR
	.align		4
.L_79:
        /*0080*/ 	.byte	0x04, 0x36
        /*0082*/ 	.short	(.L_81 - .L_80)
.L_80:
        /*0084*/ 	.word	0x00000008
.L_81:


//--------------------- .nv.info._Z23histogram_global_atomicPjPKhii --------------------------
	.section	.nv.info._Z23histogram_global_atomicPjPKhii,"",@"SHT_CUDA_INFO"
	.sectionflags	@""
	.align	4


	//----- nvinfo : EIATTR_CUDA_API_VERSION
	.align		4
        /*0000*/ 	.byte	0x04, 0x37
        /*0002*/ 	.short	(.L_83 - .L_82)
.L_82:
        /*0004*/ 	.word	0x00000082


	//----- nvinfo : EIATTR_KPARAM_INFO
	.align		4
.L_83:
        /*0008*/ 	.byte	0x04, 0x17
        /*000a*/ 	.short	(.L_85 - .L_84)
.L_84:
        /*000c*/ 	.word	0x00000000
        /*0010*/ 	.short	0x0003
        /*0012*/ 	.short	0x0014
        /*0014*/ 	.byte	0x00, 0xf0, 0x11, 0x00


	//----- nvinfo : EIATTR_KPARAM_INFO
	.align		4
.L_85:
        /*0018*/ 	.byte	0x04, 0x17
        /*001a*/ 	.short	(.L_87 - .L_86)
.L_86:
        /*001c*/ 	.word	0x00000000
        /*0020*/ 	.short	0x0002
        /*0022*/ 	.short	0x0010
        /*0024*/ 	.byte	0x00, 0xf0, 0x11, 0x00


	//----- nvinfo : EIATTR_KPARAM_INFO
	.align		4
.L_87:
        /*0028*/ 	.byte	0x04, 0x17
        /*002a*/ 	.short	(.L_89 - .L_88)
.L_88:
        /*002c*/ 	.word	0x00000000
        /*0030*/ 	.short	0x0001
        /*0032*/ 	.short	0x0008
        /*0034*/ 	.byte	0x00, 0xf5, 0x21, 0x00


	//----- nvinfo : EIATTR_KPARAM_INFO
	.align		4
.L_89:
        /*0038*/ 	.byte	0x04, 0x17
        /*003a*/ 	.short	(.L_91 - .L_90)
.L_90:
        /*003c*/ 	.word	0x00000000
        /*0040*/ 	.short	0x0000
        /*0042*/ 	.short	0x0000
        /*0044*/ 	.byte	0x00, 0xf5, 0x21, 0x00


	//----- nvinfo : EIATTR_SPARSE_MMA_MASK
	.align		4
.L_91:
        /*0048*/ 	.byte	0x03, 0x50
        /*004a*/ 	.short	0x0000


	//----- nvinfo : EIATTR_MAXREG_COUNT
	.align		4
        /*004c*/ 	.byte	0x03, 0x1b
        /*004e*/ 	.short	0x00ff


	//----- nvinfo : EIATTR_MERCURY_ISA_VERSION
	.align		4
        /*0050*/ 	.byte	0x03, 0x5f
        /*0052*/ 	.short	0x0101


	//----- nvinfo : EIATTR_VRC_CTA_INIT_COUNT
	.align		4
        /*0054*/ 	.byte	0x02, 0x4a
	.zero		1
	.zero		1


	//----- nvinfo : EIATTR_EXIT_INSTR_OFFSETS
	.align		4
        /*0058*/ 	.byte	0x04, 0x1c
        /*005a*/ 	.short	(.L_93 - .L_92)


	//   ....[0]....
.L_92:
        /*005c*/ 	.word	0x00000090


	//   ....[1]....
        /*0060*/ 	.word	0x00000510


	//   ....[2]....
        /*0064*/ 	.word	0x00000b20


	//----- nvinfo : EIATTR_CRS_STACK_SIZE
	.align		4
.L_93:
        /*0068*/ 	.byte	0x04, 0x1e
        /*006a*/ 	.short	(.L_95 - .L_94)
.L_94:
        /*006c*/ 	.word	0x00000000


	//----- nvinfo : EIATTR_CBANK_PARAM_SIZE
	.align		4
.L_95:
        /*0070*/ 	.byte	0x03, 0x19
        /*0072*/ 	.short	0x0018


	//----- nvinfo : EIATTR_PARAM_CBANK
	.align		4
        /*0074*/ 	.byte	0x04, 0x0a
        /*0076*/ 	.short	(.L_97 - .L_96)
	.align		4
.L_96:
        /*0078*/ 	.word	index@(.nv.constant0._Z23histogram_global_atomicPjPKhii)
        /*007c*/ 	.short	0x0380
        /*007e*/ 	.short	0x0018


	//----- nvinfo : EIATTR_SW_WAR
	.align		4
.L_97:
        /*0080*/ 	.byte	0x04, 0x36
        /*0082*/ 	.short	(.L_99 - .L_98)
.L_98:
        /*0084*/ 	.word	0x00000008
.L_99:


//--------------------- .nv.callgraph             --------------------------
	.section	.nv.callgraph,"",@"SHT_CUDA_CALLGRAPH"
	.align	4
	.sectionentsize	8
	.align		4
        /*0000*/ 	.word	0x00000000
	.align		4
        /*0004*/ 	.word	0xffffffff
	.align		4
        /*0008*/ 	.word	0x00000000
	.align		4
        /*000c*/ 	.word	0xfffffffe
	.align		4
        /*0010*/ 	.word	0x00000000
	.align		4
        /*0014*/ 	.word	0xfffffffd
	.align		4
        /*0018*/ 	.word	0x00000000
	.align		4
        /*001c*/ 	.word	0xfffffffc


//--------------------- .text._Z24histogram_warp_aggregatePjPKhii --------------------------
	.section	.text._Z24histogram_warp_aggregatePjPKhii,"ax",@progbits
	.align	128
        .global         _Z24histogram_warp_aggregatePjPKhii
        .type           _Z24histogram_warp_aggregatePjPKhii,@function
        .size           _Z24histogram_warp_aggregatePjPKhii,(.L_x_40 - _Z24histogram_warp_aggregatePjPKhii)
        .other          _Z24histogram_warp_aggregatePjPKhii,@"STO_CUDA_ENTRY STV_DEFAULT"
_Z24histogram_warp_aggregatePjPKhii:
.text._Z24histogram_warp_aggregatePjPKhii:
[----:B------:R-:W-:Y:S01]  /*0000*/  LDC R1, c[0x0][0x37c] ;  /* 0x0000df00ff017b82 */ /* 0x000fe20000000800 */
[----:B------:R-:W0:Y:S01]  /*0010*/  S2R R0, SR_TID.X ;  /* 0x0000000000007919 */ /* 0x000e220000002100 */
[----:B------:R-:W1:Y:S01]  /*0020*/  LDCU UR4, c[0x0][0x394] ;  /* 0x00007280ff0477ac */ /* 0x000e620008000800 */
[----:B------:R-:W-:Y:S01]  /*0030*/  BSSY.RECONVERGENT B0, `(.L_x_0) ;  /* 0x000000e000007945 */ /* 0x000fe20003800200 */
[----:B-1----:R-:W-:-:S05]  /*0040*/  IMAD.U32 R11, RZ, RZ, UR4 ;  /* 0x00000004ff0b7e24 */ /* 0x002fca000f8e00ff */
[----:B0-----:R-:W-:-:S13]  /*0050*/  ISETP.GE.AND P0, PT, R0, R11, PT ;  /* 0x0000000b0000720c */ /* 0x001fda0003f06270 */
[----:B------:R-:W-:Y:S05]  /*0060*/  @P0 BRA `(.L_x_1) ;  /* 0x0000000000280947 */ /* 0x000fea0003800000 */
[----:B------:R-:W0:Y:S01]  /*0070*/  S2R R5, SR_CgaCtaId ;  /* 0x0000000000057919 */ /* 0x000e220000008800 */
[----:B------:R-:W1:Y:S01]  /*0080*/  LDC R6, c[0x0][0x360] ;  /* 0x0000d800ff067b82 */ /* 0x000e620000000800 */
[----:B------:R-:W-:Y:S01]  /*0090*/  MOV R2, 0x400 ;  /* 0x0000040000027802 */ /* 0x000fe20000000f00 */
[----:B------:R-:W-:-:S03]  /*00a0*/  IMAD.MOV.U32 R3, RZ, RZ, R0 ;  /* 0x000000ffff037224 */ /* 0x000fc600078e0000 */
[----:B0-----:R-:W-:-:S07]  /*00b0*/  LEA R2, R5, R2, 0x18 ;  /* 0x0000000205027211 */ /* 0x001fce00078ec0ff */
.L_x_2:
[----:B------:R-:W-:Y:S02]  /*00c0*/  IMAD R4, R3, 0x4, R2 ;  /* 0x0000000403047824 */ /* 0x000fe400078e0202 */
[----:B-1----:R-:W-:-:S03]  /*00d0*/  IMAD.IADD R3, R6, 0x1, R3 ;  /* 0x0000000106037824 */ /* 0x002fc600078e0203 */
[----:B------:R0:W-:Y:S02]  /*00e0*/  STS [R4], RZ ;  /* 0x000000ff04007388 */ /* 0x0001e40000000800 */
[----:B------:R-:W-:-:S13]  /*00f0*/  ISETP.GE.AND P0, PT, R3, R11, PT ;  /* 0x0000000b0300720c */ /* 0x000fda0003f06270 */
[----:B0-----:R-:W-:Y:S05]  /*0100*/  @!P0 BRA `(.L_x_2) ;  /* 0xfffffffc00ec8947 */ /* 0x001fea000383ffff */
.L_x_1:
[----:B------:R-:W-:Y:S05]  /*0110*/  BSYNC.RECONVERGENT B0 ;  /* 0x0000000000007941 */ /* 0x000fea0003800200 */
.L_x_0:
[----:B------:R-:W0:Y:S01]  /*0120*/  S2UR UR4, SR_CTAID.X ;  /* 0x00000000000479c3 */ /* 0x000e220000002500 */
[----:B------:R-:W1:Y:S01]  /*0130*/  LDCU UR5, c[0x0][0x390] ;  /* 0x00007200ff0577ac */ /* 0x000e620008000800 */
[----:B------:R-:W2:Y:S06]  /*0140*/  LDCU.64 UR6, c[0x0][0x358] ;  /* 0x00006b00ff0677ac */ /* 0x000eac0008000a00 */
[----:B------:R-:W0:Y:S01]  /*0150*/  LDC R3, c[0x0][0x360] ;  /* 0x0000d800ff037b82 */ /* 0x000e220000000800 */
[----:B------:R-:W3:Y:S01]  /*0160*/  LDCU.64 UR8, c[0x0][0x388] ;  /* 0x00007100ff0877ac */ /* 0x000ee20008000a00 */
[----:B------:R-:W4:Y:S01]  /*0170*/  LDCU.64 UR10, c[0x0][0x390] ;  /* 0x00007200ff0a77ac */ /* 0x000f220008000a00 */
[----:B0-----:R-:W-:-:S05]  /*0180*/  IMAD R4, R3, UR4, R0 ;  /* 0x0000000403047c24 */ /* 0x001fca000f8e0200 */
[----:B------:R-:W-:Y:S01]  /*0190*/  BAR.SYNC.DEFER_BLOCKING 0x0 ;  /* 0x0000000000007b1d */ /* 0x000fe20000010000 */
[----:B-1----:R-:W-:-:S13]  /*01a0*/  ISETP.GE.AND P0, PT, R4, UR5, PT ;  /* 0x0000000504007c0c */ /* 0x002fda000bf06270 */
[----:B--234-:R-:W-:Y:S05]  /*01b0*/  @P0 BRA `(.L_x_3) ;  /* 0x0000000000bc0947 */ /* 0x01cfea0003800000 */
[----:B------:R-:W-:Y:S01]  /*01c0*/  IABS R2, R11 ;  /* 0x0000000b00027213 */ /* 0x000fe20000000000 */
[----:B------:R-:W0:Y:S01]  /*01d0*/  LDCU UR4, c[0x0][0x370] ;  /* 0x00006e00ff0477ac */ /* 0x000e220008000800 */
[----:B------:R-:W-:Y:S01]  /*01e0*/  IMAD.MOV.U32 R6, RZ, RZ, R4 ;  /* 0x000000ffff067224 */ /* 0x000fe200078e0004 */
[----:B------:R-:W-:Y:S01]  /*01f0*/  LOP3.LUT R12, R0, 0x1f, RZ, 0xc0, !PT ;  /* 0x0000001f000c7812 */ /* 0x000fe200078ec0ff */
[----:B------:R-:W1:Y:S01]  /*0200*/  I2F.RP R7, R2 ;  /* 0x0000000200077306 */ /* 0x000e620000209400 */
[----:B------:R-:W-:-:S07]  /*0210*/  IMAD.MOV.U32 R4, RZ, RZ, RZ ;  /* 0x000000ffff047224 */ /* 0x000fce00078e00ff */
[----:B-1----:R-:W1:Y:S02]  /*0220*/  MUFU.RCP R7, R7 ;  /* 0x0000000700077308 */ /* 0x002e640000001000 */
[----:B-1----:R-:W-:Y:S02]  /*0230*/  VIADD R5, R7, 0xffffffe ;  /* 0x0ffffffe07057836 */ /* 0x002fe40000000000 */
[----:B0-----:R-:W-:-:S04]  /*0240*/  IMAD R7, R3, UR4, RZ ;  /* 0x0000000403077c24 */ /* 0x001fc8000f8e02ff */
[----:B------:R-:W0:Y:S02]  /*0250*/  F2I.FTZ.U32.TRUNC.NTZ R5, R5 ;  /* 0x0000000500057305 */ /* 0x000e24000021f000 */
[----:B0-----:R-:W-:-:S04]  /*0260*/  IMAD.MOV R9, RZ, RZ, -R5 ;  /* 0x000000ffff097224 */ /* 0x001fc800078e0a05 */
[----:B------:R-:W-:-:S04]  /*0270*/  IMAD R9, R9, R2, RZ ;  /* 0x0000000209097224 */ /* 0x000fc800078e02ff */
[----:B------:R-:W-:-:S07]  /*0280*/  IMAD.HI.U32 R8, R5, R9, R4 ;  /* 0x0000000905087227 */ /* 0x000fce00078e0004 */
.L_x_6:
[----:B0-----:R-:W-:-:S04]  /*0290*/  IADD3 R4, P0, PT, R6, UR8, RZ ;  /* 0x0000000806047c10 */ /* 0x001fc8000ff1e0ff */
[----:B------:R-:W-:-:S05]  /*02a0*/  LEA.HI.X.SX32 R5, R6, UR9, 0x1, P0 ;  /* 0x0000000906057c11 */ /* 0x000fca00080f0eff */
[----:B------:R-:W2:Y:S01]  /*02b0*/  LDG.E.U8 R4, desc[UR6][R4.64] ;  /* 0x0000000604047981 */ /* 0x000ea2000c1e1100 */
[----:B------:R-:W-:Y:S01]  /*02c0*/  IMAD.U32 R11, RZ, RZ, UR11 ;  /* 0x0000000bff0b7e24 */ /* 0x000fe2000f8e00ff */
[----:B------:R-:W-:Y:S05]  /*02d0*/  WARPSYNC.ALL ;  /* 0x0000000000007948 */ /* 0x000fea0003800000 */
[----:B------:R-:W-:Y:S01]  /*02e0*/  IABS R14, R11 ;  /* 0x0000000b000e7213 */ /* 0x000fe20000000000 */
[----:B------:R-:W-:Y:S01]  /*02f0*/  IMAD.IADD R6, R7, 0x1, R6 ;  /* 0x0000000107067824 */ /* 0x000fe200078e0206 */
[----:B------:R-:W-:Y:S01]  /*0300*/  BSSY.RECONVERGENT B0, `(.L_x_4) ;  /* 0x0000019000007945 */ /* 0x000fe20003800200 */
[----:B--2---:R-:W-:-:S02]  /*0310*/  IABS R13, R4 ;  /* 0x00000004000d7213 */ /* 0x004fc40000000000 */
[----:B------:R-:W-:-:S03]  /*0320*/  ISETP.GE.AND P2, PT, R4, RZ, PT ;  /* 0x000000ff0400720c */ /* 0x000fc60003f46270 */
[----:B------:R-:W-:-:S04]  /*0330*/  IMAD.HI.U32 R9, R8, R13, RZ ;  /* 0x0000000d08097227 */ /* 0x000fc800078e00ff */
[----:B------:R-:W-:-:S04]  /*0340*/  IMAD.MOV R10, RZ, RZ, -R9 ;  /* 0x000000ffff0a7224 */ /* 0x000fc800078e0a09 */
[----:B------:R-:W-:-:S05]  /*0350*/  IMAD R9, R14, R10, R13 ;  /* 0x0000000a0e097224 */ /* 0x000fca00078e020d */
[----:B------:R-:W-:-:S13]  /*0360*/  ISETP.GT.U32.AND P0, PT, R2, R9, PT ;  /* 0x000000090200720c */ /* 0x000fda0003f04070 */
[----:B------:R-:W-:Y:S01]  /*0370*/  @!P0 IMAD.IADD R9, R9, 0x1, -R14 ;  /* 0x0000000109098824 */ /* 0x000fe200078e0a0e */
[----:B------:R-:W-:-:S04]  /*0380*/  ISETP.NE.AND P0, PT, R11, RZ, PT ;  /* 0x000000ff0b00720c */ /* 0x000fc80003f05270 */
[----:B------:R-:W-:-:S13]  /*0390*/  ISETP.GT.U32.AND P1, PT, R2, R9, PT ;  /* 0x000000090200720c */ /* 0x000fda0003f24070 */
[----:B------:R-:W-:Y:S01]  /*03a0*/  @!P1 IMAD.IADD R9, R9, 0x1, -R14 ;  /* 0x0000000109099824 */ /* 0x000fe200078e0a0e */
[----:B------:R-:W-:-:S03]  /*03b0*/  ISETP.GE.AND P1, PT, R6, UR10, PT ;  /* 0x0000000a06007c0c */ /* 0x000fc6000bf26270 */
[----:B------:R-:W-:Y:S01]  /*03c0*/  @!P2 IMAD.MOV R9, RZ, RZ, -R9 ;  /* 0x000000ffff09a224 */ /* 0x000fe200078e0a09 */
[----:B------:R-:W-:-:S04]  /*03d0*/  @!P0 LOP3.LUT R9, RZ, R11, RZ, 0x33, !PT ;  /* 0x0000000bff098212 */ /* 0x000fc800078e33ff */
[----:B------:R-:W0:Y:S02]  /*03e0*/  MATCH.ANY R4, R9 ;  /* 0x00000000090473a1 */ /* 0x000e2400000e8000 */
[----:B0-----:R-:W0:Y:S08]  /*03f0*/  BREV R5, R4 ;  /* 0x0000000400057301 */ /* 0x001e300000000000 */
[----:B0-----:R-:W0:Y:S02]  /*0400*/  FLO.U32.SH R5, R5 ;  /* 0x0000000500057300 */ /* 0x001e2400000e0400 */
[----:B0-----:R-:W-:-:S13]  /*0410*/  ISETP.NE.AND P0, PT, R12, R5, PT ;  /* 0x000000050c00720c */ /* 0x001fda0003f05270 */
[----:B------:R-:W-:Y:S05]  /*0420*/  @P0 BRA `(.L_x_5) ;  /* 0x0000000000180947 */ /* 0x000fea0003800000 */
[----:B------:R-:W0:Y:S01]  /*0430*/  S2UR UR5, SR_CgaCtaId ;  /* 0x00000000000579c3 */ /* 0x000e220000008800 */
[----:B------:R-:W1:Y:S01]  /*0440*/  POPC R4, R4 ;  /* 0x0000000400047309 */ /* 0x000e620000000000 */
[----:B------:R-:W-:Y:S02]  /*0450*/  UMOV UR4, 0x400 ;  /* 0x0000040000047882 */ /* 0x000fe40000000000 */
[----:B0-----:R-:W-:-:S06]  /*0460*/  ULEA UR4, UR5, UR4, 0x18 ;  /* 0x0000000405047291 */ /* 0x001fcc000f8ec0ff */
[----:B------:R-:W-:-:S05]  /*0470*/  LEA R5, R9, UR4, 0x2 ;  /* 0x0000000409057c11 */ /* 0x000fca000f8e10ff */
[----:B-1----:R0:W-:Y:S02]  /*0480*/  ATOMS.ADD RZ, [R5], R4 ;  /* 0x0000000405ff738c */ /* 0x0021e40000000000 */
.L_x_5:
[----:B------:R-:W-:Y:S05]  /*0490*/  BSYNC.RECONVERGENT B0 ;  /* 0x0000000000007941 */ /* 0x000fea0003800200 */
.L_x_4:
[----:B------:R-:W-:Y:S05]  /*04a0*/  @!P1 BRA `(.L_x_6) ;  /* 0xfffffffc00789947 */ /* 0x000fea000383ffff */
.L_x_3:
[----:B------:R-:W-:Y:S05]  /*04b0*/  WARPSYNC.ALL ;  /* 0x0000000000007948 */ /* 0x000fea0003800000 */
[----:B------:R-:W-:Y:S01]  /*04c0*/  BAR.SYNC.DEFER_BLOCKING 0x0 ;  /* 0x0000000000007b1d */ /* 0x000fe20000010000 */
[----:B------:R-:W-:-:S13]  /*04d0*/  ISETP.GE.AND P0, PT, R0, R11, PT ;  /* 0x0000000b0000720c */ /* 0x000fda0003f06270 */
[----:B------:R-:W-:Y:S05]  /*04e0*/  @P0 EXIT ;  /* 0x000000000000094d */ /* 0x000fea0003800000 */
[----:B------:R-:W1:Y:S01]  /*04f0*/  S2UR UR5, SR_CgaCtaId ;  /* 0x00000000000579c3 */ /* 0x000e620000008800 */
[----:B------:R-:W-:Y:S01]  /*0500*/  UMOV UR4, 0x400 ;  /* 0x0000040000047882 */ /* 0x000fe20000000000 */
[----:B------:R-:W2:Y:S06]  /*0510*/  LDCU UR8, c[0x0][0x394] ;  /* 0x00007280ff0877ac */ /* 0x000eac0008000800 */
[----:B------:R-:W3:Y:S01]  /*0520*/  LDC.64 R6, c[0x0][0x380] ;  /* 0x0000e000ff067b82 */ /* 0x000ee20000000a00 */
[----:B-12---:R-:W-:-:S12]  /*0530*/  ULEA UR4, UR5, UR4, 0x18 ;  /* 0x0000000405047291 */ /* 0x006fd8000f8ec0ff */
.L_x_9:
[----:B------:R-:W-:Y:S01]  /*0540*/  LEA R2, R0, UR4, 0x2 ;  /* 0x0000000400027c11 */ /* 0x000fe2000f8e10ff */
[----:B------:R-:W-:Y:S04]  /*0550*/  BSSY.RECONVERGENT B0, `(.L_x_7) ;  /* 0x0000006000007945 */ /* 0x000fe80003800200 */
[----:B-1----:R-:W1:Y:S02]  /*0560*/  LDS R9, [R2] ;  /* 0x0000000002097984 */ /* 0x002e640000000800 */
[----:B-1----:R-:W-:-:S13]  /*0570*/  ISETP.NE.AND P0, PT, R9, RZ, PT ;  /* 0x000000ff0900720c */ /* 0x002fda0003f05270 */
[----:B------:R-:W-:Y:S05]  /*0580*/  @!P0 BRA `(.L_x_8) ;  /* 0x0000000000088947 */ /* 0x000fea0003800000 */
[----:B0--3--:R-:W-:-:S05]  /*0590*/  IMAD.WIDE R4, R0, 0x4, R6 ;  /* 0x0000000400047825 */ /* 0x009fca00078e0206 */
[----:B------:R1:W-:Y:S02]  /*05a0*/  REDG.E.ADD.STRONG.GPU desc[UR6][R4.64], R9 ;  /* 0x000000090400798e */ /* 0x0003e4000c12e106 */
.L_x_8:
[----:B------:R-:W-:Y:S05]  /*05b0*/  BSYNC.RECONVERGENT B0 ;  /* 0x0000000000007941 */ /* 0x000fea0003800200 */
.L_x_7:
[----:B------:R-:W-:-:S05]  /*05c0*/  IMAD.IADD R0, R3, 0x1, R0 ;  /* 0x0000000103007824 */ /* 0x000fca00078e0200 */
[----:B------:R-:W-:-:S13]  /*05d0*/  ISETP.GE.AND P0, PT, R0, UR8, PT ;  /* 0x0000000800007c0c */ /* 0x000fda000bf06270 */
[----:B------:R-:W-:Y:S05]  /*05e0*/  @!P0 BRA `(.L_x_9) ;  /* 0xfffffffc00d48947 */ /* 0x000fea000383ffff */
[----:B------:R-:W-:Y:S05]  /*05f0*/  EXIT ;  /* 0x000000000000794d */ /* 0x000fea0003800000 */
.L_x_10:
[----:B------:R-:W-:-:S00]  /*0600*/  BRA `(.L_x_10) ;  /* 0xfffffffc00fc7947 */ /* 0x000fc0000383ffff */
[----:B------:R-:W-:-:S00]  /*0610*/  NOP ;  /* 0x0000000000007918 */ /* 0x000fc00000000000 */
        /* <DEDUP_REMOVED lines=14> */
.L_x_40:


//--------------------- .text._Z23histogram_multi_privatePjPKhii --------------------------
	.section	.text._Z23histogram_multi_privatePjPKhii,"ax",@progbits
	.align	128
        .global         _Z23histogram_multi_privatePjPKhii
        .type           _Z23histogram_multi_privatePjPKhii,@function
        .size           _Z23histogram_multi_privatePjPKhii,(.L_x_41 - _Z23histogram_multi_privatePjPKhii)
        .other          _Z23histogram_multi_privatePjPKhii,@"STO_CUDA_ENTRY STV_DEFAULT"
_Z23histogram_multi_privatePjPKhii:
.text._Z23histogram_multi_privatePjPKhii:
[----:B------:R-:W-:Y:S01]  /*0000*/  LDC R1, c[0x0][0x37c] ;  /* 0x0000df00ff017b82 */ /* 0x000fe20000000800 */
[----:B------:R-:W0:Y:S01]  /*0010*/  LDCU UR4, c[0x0][0x394] ;  /* 0x00007280ff0477ac */ /* 0x000e220008000800 */
[----:B------:R-:W1:Y:S01]  /*0020*/  S2R R0, SR_TID.X ;  /* 0x0000000000007919 */ /* 0x000e620000002100 */
[----:B------:R-:W-:Y:S01]  /*0030*/  BSSY.RECONVERGENT B0, `(.L_x_11) ;  /* 0x0000010000007945 */ /* 0x000fe20003800200 */
[----:B0-----:R-:W-:-:S05]  /*0040*/  IMAD.U32 R9, RZ, RZ, UR4 ;  /* 0x00000004ff097e24 */ /* 0x001fca000f8e00ff */
[----:B------:R-:W-:-:S13]  /*0050*/  R2UR UR4, R9 ;  /* 0x00000000090472ca */ /* 0x000fda00000e0000 */
[----:B------:R-:W-:-:S06]  /*0060*/  USHF.L.U32 UR4, UR4, 0x2, URZ ;  /* 0x0000000204047899 */ /* 0x000fcc00080006ff */
[----:B-1----:R-:W-:-:S13]  /*0070*/  ISETP.GE.AND P0, PT, R0, UR4, PT ;  /* 0x0000000400007c0c */ /* 0x002fda000bf06270 */
[----:B------:R-:W-:Y:S05]  /*0080*/  @P0 BRA `(.L_x_12) ;  /* 0x0000000000280947 */ /* 0x000fea0003800000 */
[----:B------:R-:W0:Y:S01]  /*0090*/  S2R R5, SR_CgaCtaId ;  /* 0x0000000000057919 */ /* 0x000e220000008800 */
[----:B------:R-:W1:Y:S01]  /*00a0*/  LDC R6, c[0x0][0x360] ;  /* 0x0000d800ff067b82 */ /* 0x000e620000000800 */
[----:B------:R-:W-:Y:S01]  /*00b0*/  MOV R2, 0x400 ;  /* 0x0000040000027802 */ /* 0x000fe20000000f00 */
[----:B------:R-:W-:-:S03]  /*00c0*/  IMAD.MOV.U32 R3, RZ, RZ, R0 ;  /* 0x000000ffff037224 */ /* 0x000fc600078e0000 */
[----:B0-----:R-:W-:-:S07]  /*00d0*/  LEA R2, R5, R2, 0x18 ;  /* 0x0000000205027211 */ /* 0x001fce00078ec0ff */
.L_x_13:
[----:B------:R-:W-:Y:S02]  /*00e0*/  IMAD R4, R3, 0x4, R2 ;  /* 0x0000000403047824 */ /* 0x000fe400078e0202 */
[----:B-1----:R-:W-:-:S03]  /*00f0*/  IMAD.IADD R3, R6, 0x1, R3 ;  /* 0x0000000106037824 */ /* 0x002fc600078e0203 */
[----:B------:R0:W-:Y:S02]  /*0100*/  STS [R4], RZ ;  /* 0x000000ff04007388 */ /* 0x0001e40000000800 */
[----:B------:R-:W-:-:S13]  /*0110*/  ISETP.GE.AND P0, PT, R3, UR4, PT ;  /* 0x0000000403007c0c */ /* 0x000fda000bf06270 */
[----:B0-----:R-:W-:Y:S05]  /*0120*/  @!P0 BRA `(.L_x_13) ;  /* 0xfffffffc00ec8947 */ /* 0x001fea000383ffff */
.L_x_12:
[----:B------:R-:W-:Y:S05]  /*0130*/  BSYNC.RECONVERGENT B0 ;  /* 0x0000000000007941 */ /* 0x000fea0003800200 */
.L_x_11:
[----:B------:R-:W0:Y:S01]  /*0140*/  S2UR UR5, SR_CTAID.X ;  /* 0x00000000000579c3 */ /* 0x000e220000002500 */
[----:B------:R-:W1:Y:S01]  /*0150*/  LDCU UR7, c[0x0][0x390] ;  /* 0x00007200ff0777ac */ /* 0x000e620008000800 */
[----:B------:R-:W-:Y:S01]  /*0160*/  BSSY.RECONVERGENT B0, `(.L_x_14) ;  /* 0x00000b8000007945 */ /* 0x000fe20003800200 */
[----:B------:R-:W2:Y:S05]  /*0170*/  LDCU.64 UR8, c[0x0][0x358] ;  /* 0x00006b00ff0877ac */ /* 0x000eaa0008000a00 */
[----:B------:R-:W0:Y:S01]  /*0180*/  LDC R5, c[0x0][0x360] ;  /* 0x0000d800ff057b82 */ /* 0x000e220000000800 */
[----:B------:R-:W3:Y:S01]  /*0190*/  LDCU UR15, c[0x0][0x394] ;  /* 0x00007280ff0f77ac */ /* 0x000ee20008000800 */
[----:B------:R-:W4:Y:S01]  /*01a0*/  LDCU UR16, c[0x0][0x394] ;  /* 0x00007280ff1077ac */ /* 0x000f220008000800 */
[----:B------:R-:W0:Y:S01]  /*01b0*/  LDCU UR14, c[0x0][0x390] ;  /* 0x00007200ff0e77ac */ /* 0x000e220008000800 */
[----:B------:R-:W0:Y:S01]  /*01c0*/  LDCU.64 UR10, c[0x0][0x388] ;  /* 0x00007100ff0a77ac */ /* 0x000e220008000a00 */
[----:B------:R-:W0:Y:S01]  /*01d0*/  LDCU.64 UR12, c[0x0][0x388] ;  /* 0x00007100ff0c77ac */ /* 0x000e220008000a00 */
[----:B------:R-:W0:Y:S02]  /*01e0*/  LDCU UR6, c[0x0][0x370] ;  /* 0x00006e00ff0677ac */ /* 0x000e240008000800 */
[----:B0-----:R-:W-:Y:S01]  /*01f0*/  IMAD R7, R5, UR5, R0 ;  /* 0x0000000505077c24 */ /* 0x001fe2000f8e0200 */
[----:B------:R-:W-:Y:S04]  /*0200*/  BAR.SYNC.DEFER_BLOCKING 0x0 ;  /* 0x0000000000007b1d */ /* 0x000fe80000010000 */
[----:B-1----:R-:W-:-:S13]  /*0210*/  ISETP.GE.AND P0, PT, R7, UR7, PT ;  /* 0x0000000707007c0c */ /* 0x002fda000bf06270 */
[----:B--234-:R-:W-:Y:S05]  /*0220*/  @P0 BRA `(.L_x_15) ;  /* 0x0000000800ac0947 */ /* 0x01cfea0003800000 */
[----:B------:R-:W-:Y:S01]  /*0230*/  IMAD R4, R5, UR6, RZ ;  /* 0x0000000605047c24 */ /* 0x000fe2000f8e02ff */
[----:B------:R-:W-:Y:S03]  /*0240*/  BSSY.RECONVERGENT B1, `(.L_x_16) ;  /* 0x0000046000017945 */ /* 0x000fe60003800200 */
[----:B------:R-:W0:Y:S01]  /*0250*/  I2F.U32.RP R10, R4 ;  /* 0x00000004000a7306 */ /* 0x000e220000209000 */
[C---:B------:R-:W-:Y:S01]  /*0260*/  IMAD.IADD R6, R4.reuse, 0x1, R7 ;  /* 0x0000000104067824 */ /* 0x040fe200078e0207 */
[----:B------:R-:W-:Y:S02]  /*0270*/  IADD3 R13, PT, PT, RZ, -R4, RZ ;  /* 0x80000004ff0d7210 */ /* 0x000fe40007ffe0ff */
[----:B------:R-:W-:Y:S02]  /*0280*/  ISETP.NE.U32.AND P2, PT, R4, RZ, PT ;  /* 0x000000ff0400720c */ /* 0x000fe40003f45070 */
[----:B------:R-:W-:-:S02]  /*0290*/  ISETP.GE.AND P0, PT, R6, UR7, PT ;  /* 0x0000000706007c0c */ /* 0x000fc4000bf06270 */
[----:B------:R-:W-:Y:S02]  /*02a0*/  VIMNMX R11, PT, PT, R6, UR7, !PT ;  /* 0x00000007060b7c48 */ /* 0x000fe4000ffe0100 */
[----:B------:R-:W-:-:S04]  /*02b0*/  SEL R8, RZ, 0x1, P0 ;  /* 0x00000001ff087807 */ /* 0x000fc80000000000 */
[----:B------:R-:W-:Y:S01]  /*02c0*/  IADD3 R11, PT, PT, R11, -R6, -R8 ;  /* 0x800000060b0b7210 */ /* 0x000fe20007ffe808 */
[----:B0-----:R-:W0:Y:S01]  /*02d0*/  MUFU.RCP R10, R10 ;  /* 0x0000000a000a7308 */ /* 0x001e220000001000 */
[----:B------:R-:W-:Y:S01]  /*02e0*/  LOP3.LUT R6, R0, 0x3, RZ, 0xc0, !PT ;  /* 0x0000000300067812 */ /* 0x000fe200078ec0ff */
[----:B0-----:R-:W-:-:S06]  /*02f0*/  VIADD R2, R10, 0xffffffe ;  /* 0x0ffffffe0a027836 */ /* 0x001fcc0000000000 */
[----:B------:R0:W1:Y:S02]  /*0300*/  F2I.FTZ.U32.TRUNC.NTZ R3, R2 ;  /* 0x0000000200037305 */ /* 0x000064000021f000 */
[----:B0-----:R-:W-:Y:S02]  /*0310*/  IMAD.MOV.U32 R2, RZ, RZ, RZ ;  /* 0x000000ffff027224 */ /* 0x001fe400078e00ff */
[----:B-1----:R-:W-:-:S04]  /*0320*/  IMAD R13, R13, R3, RZ ;  /* 0x000000030d0d7224 */ /* 0x002fc800078e02ff */
[----:B------:R-:W-:-:S06]  /*0330*/  IMAD.HI.U32 R10, R3, R13, R2 ;  /* 0x0000000d030a7227 */ /* 0x000fcc00078e0002 */
[----:B------:R-:W-:-:S04]  /*0340*/  IMAD.HI.U32 R3, R10, R11, RZ ;  /* 0x0000000b0a037227 */ /* 0x000fc800078e00ff */
[----:B------:R-:W-:-:S04]  /*0350*/  IMAD.MOV R2, RZ, RZ, -R3 ;  /* 0x000000ffff027224 */ /* 0x000fc800078e0a03 */
[----:B------:R-:W-:-:S05]  /*0360*/  IMAD R11, R4, R2, R11 ;  /* 0x00000002040b7224 */ /* 0x000fca00078e020b */
[----:B------:R-:W-:-:S13]  /*0370*/  ISETP.GE.U32.AND P0, PT, R11, R4, PT ;  /* 0x000000040b00720c */ /* 0x000fda0003f06070 */
[----:B------:R-:W-:Y:S02]  /*0380*/  @P0 IMAD.IADD R11, R11, 0x1, -R4 ;  /* 0x000000010b0b0824 */ /* 0x000fe400078e0a04 */
[----:B------:R-:W-:-:S03]  /*0390*/  @P0 VIADD R3, R3, 0x1 ;  /* 0x0000000103030836 */ /* 0x000fc60000000000 */
[----:B------:R-:W-:-:S13]  /*03a0*/  ISETP.GE.U32.AND P1, PT, R11, R4, PT ;  /* 0x000000040b00720c */ /* 0x000fda0003f26070 */
[----:B------:R-:W-:Y:S02]  /*03b0*/  @P1 IADD3 R3, PT, PT, R3, 0x1, RZ ;  /* 0x0000000103031810 */ /* 0x000fe40007ffe0ff */
[----:B------:R-:W-:-:S05]  /*03c0*/  @!P2 LOP3.LUT R3, RZ, R4, RZ, 0x33, !PT ;  /* 0x00000004ff03a212 */ /* 0x000fca00078e33ff */
[----:B------:R-:W-:-:S05]  /*03d0*/  IMAD.IADD R8, R8, 0x1, R3 ;  /* 0x0000000108087824 */ /* 0x000fca00078e0203 */
[C---:B------:R-:W-:Y:S02]  /*03e0*/  LOP3.LUT R2, R8.reuse, 0x3, RZ, 0xc0, !PT ;  /* 0x0000000308027812 */ /* 0x040fe400078ec0ff */
[----:B------:R-:W-:Y:S02]  /*03f0*/  ISETP.GE.U32.AND P0, PT, R8, 0x3, PT ;  /* 0x000000030800780c */ /* 0x000fe40003f06070 */
[----:B------:R-:W-:-:S13]  /*0400*/  ISETP.NE.AND P1, PT, R2, 0x3, PT ;  /* 0x000000030200780c */ /* 0x000fda0003f25270 */
[----:B------:R-:W-:Y:S05]  /*0410*/  @!P1 BRA `(.L_x_17) ;  /* 0x0000000000a09947 */ /* 0x000fea0003800000 */
[----:B------:R-:W-:Y:S01]  /*0420*/  IABS R2, R9 ;  /* 0x0000000900027213 */ /* 0x000fe20000000000 */
[----:B------:R-:W0:Y:S01]  /*0430*/  S2R R14, SR_CgaCtaId ;  /* 0x00000000000e7919 */ /* 0x000e220000008800 */
[----:B------:R-:W-:Y:S01]  /*0440*/  VIADD R8, R8, 0x1 ;  /* 0x0000000108087836 */ /* 0x000fe20000000000 */
[----:B------:R-:W-:Y:S01]  /*0450*/  MOV R3, 0x400 ;  /* 0x0000040000037802 */ /* 0x000fe20000000f00 */
[----:B------:R-:W1:Y:S01]  /*0460*/  I2F.RP R12, R2 ;  /* 0x00000002000c7306 */ /* 0x000e620000209400 */
[----:B------:R-:W-:Y:S02]  /*0470*/  ISETP.NE.AND P1, PT, R9, RZ, PT ;  /* 0x000000ff0900720c */ /* 0x000fe40003f25270 */
[----:B------:R-:W-:-:S04]  /*0480*/  LOP3.LUT R8, R8, 0x3, RZ, 0xc0, !PT ;  /* 0x0000000308087812 */ /* 0x000fc800078ec0ff */
[----:B------:R-:W-:Y:S01]  /*0490*/  IADD3 R8, PT, PT, -R8, RZ, RZ ;  /* 0x000000ff08087210 */ /* 0x000fe20007ffe1ff */
[----:B-1----:R-:W1:Y:S01]  /*04a0*/  MUFU.RCP R12, R12 ;  /* 0x0000000c000c7308 */ /* 0x002e620000001000 */
[----:B0-----:R-:W-:Y:S02]  /*04b0*/  LEA R3, R14, R3, 0x18 ;  /* 0x000000030e037211 */ /* 0x001fe400078ec0ff */
[----:B------:R-:W-:Y:S01]  /*04c0*/  LOP3.LUT R14, RZ, R9, RZ, 0x33, !PT ;  /* 0x00000009ff0e7212 */ /* 0x000fe200078e33ff */
[----:B-1----:R-:W-:-:S04]  /*04d0*/  VIADD R10, R12, 0xffffffe ;  /* 0x0ffffffe0c0a7836 */ /* 0x002fc80000000000 */
[----:B------:R0:W1:Y:S02]  /*04e0*/  F2I.FTZ.U32.TRUNC.NTZ R11, R10 ;  /* 0x0000000a000b7305 */ /* 0x000064000021f000 */
[----:B0-----:R-:W-:Y:S02]  /*04f0*/  IMAD.MOV.U32 R10, RZ, RZ, RZ ;  /* 0x000000ffff0a7224 */ /* 0x001fe400078e00ff */
[----:B-1----:R-:W-:-:S04]  /*0500*/  IMAD.MOV R13, RZ, RZ, -R11 ;  /* 0x000000ffff0d7224 */ /* 0x002fc800078e0a0b */
[----:B------:R-:W-:-:S04]  /*0510*/  IMAD R13, R13, R2, RZ ;  /* 0x000000020d0d7224 */ /* 0x000fc800078e02ff */
[----:B------:R-:W-:-:S07]  /*0520*/  IMAD.HI.U32 R12, R11, R13, R10 ;  /* 0x0000000d0b0c7227 */ /* 0x000fce00078e000a */
.L_x_18:
[----:B0-----:R-:W-:-:S04]  /*0530*/  IADD3 R10, P2, PT, R7, UR10, RZ ;  /* 0x0000000a070a7c10 */ /* 0x001fc8000ff5e0ff */
[----:B------:R-:W-:-:S05]  /*0540*/  LEA.HI.X.SX32 R11, R7, UR11, 0x1, P2 ;  /* 0x0000000b070b7c11 */ /* 0x000fca00090f0eff */
[----:B------:R-:W2:Y:S01]  /*0550*/  LDG.E.U8 R10, desc[UR8][R10.64] ;  /* 0x000000080a0a7981 */ /* 0x000ea2000c1e1100 */
[----:B------:R-:W-:Y:S02]  /*0560*/  IMAD.U32 R9, RZ, RZ, UR15 ;  /* 0x0000000fff097e24 */ /* 0x000fe4000f8e00ff */
[----:B------:R-:W-:Y:S02]  /*0570*/  VIADD R8, R8, 0x1 ;  /* 0x0000000108087836 */ /* 0x000fe40000000000 */
[----:B------:R-:W-:Y:S01]  /*0580*/  IMAD.IADD R7, R4, 0x1, R7 ;  /* 0x0000000104077824 */ /* 0x000fe200078e0207 */
[----:B------:R-:W-:Y:S02]  /*0590*/  IABS R18, R9 ;  /* 0x0000000900127213 */ /* 0x000fe40000000000 */
[----:B--2---:R-:W-:Y:S02]  /*05a0*/  IABS R15, R10 ;  /* 0x0000000a000f7213 */ /* 0x004fe40000000000 */
[----:B------:R-:W-:-:S03]  /*05b0*/  ISETP.GE.AND P3, PT, R10, RZ, PT ;  /* 0x000000ff0a00720c */ /* 0x000fc60003f66270 */
[----:B------:R-:W-:-:S04]  /*05c0*/  IMAD.HI.U32 R13, R12, R15, RZ ;  /* 0x0000000f0c0d7227 */ /* 0x000fc800078e00ff */
[----:B------:R-:W-:-:S04]  /*05d0*/  IMAD.MOV R16, RZ, RZ, -R13 ;  /* 0x000000ffff107224 */ /* 0x000fc800078e0a0d */
[----:B------:R-:W-:-:S05]  /*05e0*/  IMAD R13, R18, R16, R15 ;  /* 0x00000010120d7224 */ /* 0x000fca00078e020f */
[----:B------:R-:W-:-:S13]  /*05f0*/  ISETP.GT.U32.AND P2, PT, R2, R13, PT ;  /* 0x0000000d0200720c */ /* 0x000fda0003f44070 */
[----:B------:R-:W-:-:S05]  /*0600*/  @!P2 IMAD.IADD R13, R13, 0x1, -R18 ;  /* 0x000000010d0da824 */ /* 0x000fca00078e0a12 */
[----:B------:R-:W-:-:S13]  /*0610*/  ISETP.GT.U32.AND P2, PT, R2, R13, PT ;  /* 0x0000000d0200720c */ /* 0x000fda0003f44070 */
[----:B------:R-:W-:Y:S01]  /*0620*/  @!P2 IMAD.IADD R13, R13, 0x1, -R18 ;  /* 0x000000010d0da824 */ /* 0x000fe200078e0a12 */
[----:B------:R-:W-:-:S03]  /*0630*/  ISETP.NE.AND P2, PT, R8, RZ, PT ;  /* 0x000000ff0800720c */ /* 0x000fc60003f45270 */
[----:B------:R-:W-:-:S05]  /*0640*/  @!P3 IMAD.MOV R13, RZ, RZ, -R13 ;  /* 0x000000ffff0db224 */ /* 0x000fca00078e0a0d */
[----:B------:R-:W-:-:S05]  /*0650*/  SEL R13, R14, R13, !P1 ;  /* 0x0000000d0e0d7207 */ /* 0x000fca0004800000 */
[----:B------:R-:W-:-:S05]  /*0660*/  IMAD R10, R6, R9, R13 ;  /* 0x00000009060a7224 */ /* 0x000fca00078e020d */
[----:B------:R-:W-:-:S05]  /*0670*/  LEA R10, R10, R3, 0x2 ;  /* 0x000000030a0a7211 */ /* 0x000fca00078e10ff */
[----:B------:R0:W-:Y:S01]  /*0680*/  ATOMS.POPC.INC.32 RZ, [R10+URZ] ;  /* 0x000000000aff7f8c */ /* 0x0001e2000d8000ff */
[----:B------:R-:W-:Y:S05]  /*0690*/  @P2 BRA `(.L_x_18) ;  /* 0xfffffffc00a42947 */ /* 0x000fea000383ffff */
.L_x_17:
[----:B------:R-:W-:Y:S05]  /*06a0*/  BSYNC.RECONVERGENT B1 ;  /* 0x0000000000017941 */ /* 0x000fea0003800200 */
.L_x_16:
[----:B------:R-:W-:Y:S05]  /*06b0*/  @!P0 BRA `(.L_x_15) ;  /* 0x0000000400888947 */ /* 0x000fea0003800000 */
[----:B------:R-:W-:Y:S01]  /*06c0*/  IABS R8, R9 ;  /* 0x0000000900087213 */ /* 0x000fe20000000000 */
[----:B------:R-:W1:Y:S01]  /*06d0*/  S2R R2, SR_CgaCtaId ;  /* 0x0000000000027919 */ /* 0x000e620000008800 */
[----:B------:R-:W-:Y:S02]  /*06e0*/  MOV R11, 0x400 ;  /* 0x00000400000b7802 */ /* 0x000fe40000000f00 */
[----:B------:R-:W2:Y:S01]  /*06f0*/  I2F.RP R9, R8 ;  /* 0x0000000800097306 */ /* 0x000ea20000209400 */
[----:B0-----:R-:W-:-:S07]  /*0700*/  SHF.R.S32.HI R10, RZ, 0x1f, R4 ;  /* 0x0000001fff0a7819 */ /* 0x001fce0000011404 */
[----:B--2---:R-:W0:Y:S01]  /*0710*/  MUFU.RCP R9, R9 ;  /* 0x0000000900097308 */ /* 0x004e220000001000 */
[----:B-1----:R-:W-:Y:S01]  /*0720*/  LEA R11, R2, R11, 0x18 ;  /* 0x0000000b020b7211 */ /* 0x002fe200078ec0ff */
[----:B------:R-:W-:Y:S02]  /*0730*/  IMAD.MOV.U32 R2, RZ, RZ, RZ ;  /* 0x000000ffff027224 */ /* 0x000fe400078e00ff */
[----:B0-----:R-:W-:-:S06]  /*0740*/  VIADD R3, R9, 0xffffffe ;  /* 0x0ffffffe09037836 */ /* 0x001fcc0000000000 */
[----:B------:R-:W0:Y:S02]  /*0750*/  F2I.FTZ.U32.TRUNC.NTZ R3, R3 ;  /* 0x0000000300037305 */ /* 0x000e24000021f000 */
[----:B0-----:R-:W-:-:S04]  /*0760*/  IMAD.MOV R13, RZ, RZ, -R3 ;  /* 0x000000ffff0d7224 */ /* 0x001fc800078e0a03 */
[----:B------:R-:W-:-:S04]  /*0770*/  IMAD R13, R13, R8, RZ ;  /* 0x000000080d0d7224 */ /* 0x000fc800078e02ff */
[----:B------:R-:W-:-:S07]  /*0780*/  IMAD.HI.U32 R2, R3, R13, R2 ;  /* 0x0000000d03027227 */ /* 0x000fce00078e0002 */
.L_x_19:
[----:B-1----:R-:W-:-:S04]  /*0790*/  IADD3 R16, P0, PT, R7, UR12, RZ ;  /* 0x0000000c07107c10 */ /* 0x002fc8000ff1e0ff */
[----:B------:R-:W-:-:S05]  /*07a0*/  LEA.HI.X.SX32 R17, R7, UR13, 0x1, P0 ;  /* 0x0000000d07117c11 */ /* 0x000fca00080f0eff */
[----:B------:R0:W2:Y:S01]  /*07b0*/  LDG.E.U8 R22, desc[UR8][R16.64] ;  /* 0x0000000810167981 */ /* 0x0000a2000c1e1100 */
[----:B------:R-:W-:-:S04]  /*07c0*/  IADD3 R18, P0, PT, R4, R16, RZ ;  /* 0x0000001004127210 */ /* 0x000fc80007f1e0ff */
[----:B------:R-:W-:Y:S02]  /*07d0*/  IADD3.X R19, PT, PT, R10, R17, RZ, P0, !PT ;  /* 0x000000110a137210 */ /* 0x000fe400007fe4ff */
[----:B------:R-:W-:-:S03]  /*07e0*/  IADD3 R20, P0, PT, R4, R18, RZ ;  /* 0x0000001204147210 */ /* 0x000fc60007f1e0ff */
[----:B------:R1:W3:Y:S02]  /*07f0*/  LDG.E.U8 R14, desc[UR8][R18.64] ;  /* 0x00000008120e7981 */ /* 0x0002e4000c1e1100 */
[----:B------:R-:W-:Y:S01]  /*0800*/  IMAD.X R21, R10, 0x1, R19, P0 ;  /* 0x000000010a157824 */ /* 0x000fe200000e0613 */
[----:B------:R-:W-:-:S04]  /*0810*/  IADD3 R12, P0, PT, R4, R20, RZ ;  /* 0x00000014040c7210 */ /* 0x000fc80007f1e0ff */
[----:B------:R-:W4:Y:S01]  /*0820*/  LDG.E.U8 R15, desc[UR8][R20.64] ;  /* 0x00000008140f7981 */ /* 0x000f22000c1e1100 */
[----:B------:R-:W-:-:S05]  /*0830*/  IMAD.X R13, R10, 0x1, R21, P0 ;  /* 0x000000010a0d7824 */ /* 0x000fca00000e0615 */
[----:B------:R5:W4:Y:S01]  /*0840*/  LDG.E.U8 R12, desc[UR8][R12.64] ;  /* 0x000000080c0c7981 */ /* 0x000b22000c1e1100 */
[----:B------:R-:W-:-:S05]  /*0850*/  IMAD.U32 R9, RZ, RZ, UR16 ;  /* 0x00000010ff097e24 */ /* 0x000fca000f8e00ff */
[----:B0-----:R-:W-:-:S04]  /*0860*/  IABS R16, R9 ;  /* 0x0000000900107213 */ /* 0x001fc80000000000 */
[----:B------:R-:W0:Y:S08]  /*0870*/  I2F.RP R23, R16 ;  /* 0x0000001000177306 */ /* 0x000e300000209400 */
[----:B0-----:R-:W0:Y:S02]  /*0880*/  MUFU.RCP R23, R23 ;  /* 0x0000001700177308 */ /* 0x001e240000001000 */
[----:B0-----:R-:W-:-:S06]  /*0890*/  VIADD R3, R23, 0xffffffe ;  /* 0x0ffffffe17037836 */ /* 0x001fcc0000000000 */
[----:B------:R-:W1:Y:S02]  /*08a0*/  F2I.FTZ.U32.TRUNC.NTZ R3, R3 ;  /* 0x0000000300037305 */ /* 0x000e64000021f000 */
[----:B-1----:R-:W-:Y:S01]  /*08b0*/  IADD3 R19, PT, PT, RZ, -R3, RZ ;  /* 0x80000003ff137210 */ /* 0x002fe20007ffe0ff */
[----:B------:R-:W-:Y:S01]  /*08c0*/  IMAD R7, R4, 0x4, R7 ;  /* 0x0000000404077824 */ /* 0x000fe200078e0207 */
[----:B--2---:R-:W-:-:S05]  /*08d0*/  IABS R17, R22 ;  /* 0x0000001600117213 */ /* 0x004fca0000000000 */
[----:B------:R-:W-:-:S04]  /*08e0*/  IMAD.HI.U32 R2, R2, R17, RZ ;  /* 0x0000001102027227 */ /* 0x000fc800078e00ff */
[----:B------:R-:W-:-:S04]  /*08f0*/  IMAD.MOV R2, RZ, RZ, -R2 ;  /* 0x000000ffff027224 */ /* 0x000fc800078e0a02 */
[----:B-----5:R-:W-:Y:S01]  /*0900*/  IMAD R13, R16, R2, R17 ;  /* 0x00000002100d7224 */ /* 0x020fe200078e0211 */
[----:B---3--:R-:W-:Y:S01]  /*0910*/  IABS R18, R14 ;  /* 0x0000000e00127213 */ /* 0x008fe20000000000 */
[----:B------:R-:W-:Y:S02]  /*0920*/  IMAD R17, R19, R16, RZ ;  /* 0x0000001013117224 */ /* 0x000fe400078e02ff */
[----:B------:R-:W-:Y:S01]  /*0930*/  IMAD.MOV.U32 R2, RZ, RZ, RZ ;  /* 0x000000ffff027224 */ /* 0x000fe200078e00ff */
[----:B------:R-:W-:Y:S01]  /*0940*/  ISETP.GT.U32.AND P0, PT, R8, R13, PT ;  /* 0x0000000d0800720c */ /* 0x000fe20003f04070 */
[----:B------:R-:W-:Y:S02]  /*0950*/  IMAD.MOV.U32 R19, RZ, RZ, R18 ;  /* 0x000000ffff137224 */ /* 0x000fe400078e0012 */
[----:B------:R-:W-:Y:S01]  /*0960*/  IMAD.HI.U32 R2, R3, R17, R2 ;  /* 0x0000001103027227 */ /* 0x000fe200078e0002 */
[----:B----4-:R-:W-:Y:S02]  /*0970*/  IABS R21, R15 ;  /* 0x0000000f00157213 */ /* 0x010fe40000000000 */
[----:B------:R-:W-:-:S03]  /*0980*/  IABS R23, R12 ;  /* 0x0000000c00177213 */ /* 0x000fc60000000000 */
[----:B------:R-:W-:-:S04]  /*0990*/  IMAD.HI.U32 R3, R2, R19, RZ ;  /* 0x0000001302037227 */ /* 0x000fc800078e00ff */
[----:B------:R-:W-:Y:S01]  /*09a0*/  IMAD.HI.U32 R18, R2, R23, RZ ;  /* 0x0000001702127227 */ /* 0x000fe200078e00ff */
[----:B------:R-:W-:-:S03]  /*09b0*/  IADD3 R3, PT, PT, -R3, RZ, RZ ;  /* 0x000000ff03037210 */ /* 0x000fc60007ffe1ff */
[----:B------:R-:W-:-:S04]  /*09c0*/  IMAD.HI.U32 R17, R2, R21, RZ ;  /* 0x0000001502117227 */ /* 0x000fc800078e00ff */
[----:B------:R-:W-:Y:S02]  /*09d0*/  @!P0 IMAD.IADD R13, R13, 0x1, -R16 ;  /* 0x000000010d0d8824 */ /* 0x000fe400078e0a10 */
[----:B------:R-:W-:Y:S02]  /*09e0*/  IMAD.MOV R18, RZ, RZ, -R18 ;  /* 0x000000ffff127224 */ /* 0x000fe400078e0a12 */
[----:B------:R-:W-:Y:S01]  /*09f0*/  IMAD.MOV R17, RZ, RZ, -R17 ;  /* 0x000000ffff117224 */ /* 0x000fe200078e0a11 */
[----:B------:R-:W-:Y:S01]  /*0a00*/  ISETP.GT.U32.AND P6, PT, R8, R13, PT ;  /* 0x0000000d0800720c */ /* 0x000fe20003fc4070 */
[C---:B------:R-:W-:Y:S02]  /*0a10*/  IMAD R3, R16.reuse, R3, R19 ;  /* 0x0000000310037224 */ /* 0x040fe400078e0213 */
[----:B------:R-:W-:Y:S02]  /*0a20*/  IMAD.MOV.U32 R8, RZ, RZ, R16 ;  /* 0x000000ffff087224 */ /* 0x000fe400078e0010 */
[----:B------:R-:W-:-:S02]  /*0a30*/  IMAD R19, R16, R18, R23 ;  /* 0x0000001210137224 */ /* 0x000fc400078e0217 */
[----:B------:R-:W-:Y:S01]  /*0a40*/  IMAD R17, R16, R17, R21 ;  /* 0x0000001110117224 */ /* 0x000fe200078e0215 */
[C---:B------:R-:W-:Y:S02]  /*0a50*/  ISETP.GT.U32.AND P0, PT, R8.reuse, R3, PT ;  /* 0x000000030800720c */ /* 0x040fe40003f04070 */
[C---:B------:R-:W-:Y:S02]  /*0a60*/  ISETP.GT.U32.AND P2, PT, R8.reuse, R19, PT ;  /* 0x000000130800720c */ /* 0x040fe40003f44070 */
[----:B------:R-:W-:-:S09]  /*0a70*/  ISETP.GT.U32.AND P1, PT, R8, R17, PT ;  /* 0x000000110800720c */ /* 0x000fd20003f24070 */
[--C-:B------:R-:W-:Y:S02]  /*0a80*/  @!P0 IMAD.IADD R3, R3, 0x1, -R16.reuse ;  /* 0x0000000103038824 */ /* 0x100fe400078e0a10 */
[----:B------:R-:W-:Y:S02]  /*0a90*/  @!P2 IMAD.IADD R19, R19, 0x1, -R16 ;  /* 0x000000011313a824 */ /* 0x000fe400078e0a10 */
[----:B------:R-:W-:Y:S02]  /*0aa0*/  @!P1 IADD3 R17, PT, PT, R17, -R16, RZ ;  /* 0x8000001011119210 */ /* 0x000fe40007ffe0ff */
[C---:B------:R-:W-:Y:S02]  /*0ab0*/  ISETP.GT.U32.AND P5, PT, R8.reuse, R3, PT ;  /* 0x000000030800720c */ /* 0x040fe40003fa4070 */
[C---:B------:R-:W-:Y:S02]  /*0ac0*/  ISETP.GT.U32.AND P4, PT, R8.reuse, R17, PT ;  /* 0x000000110800720c */ /* 0x040fe40003f84070 */
[----:B------:R-:W-:-:S02]  /*0ad0*/  ISETP.GT.U32.AND P3, PT, R8, R19, PT ;  /* 0x000000130800720c */ /* 0x000fc40003f64070 */
[----:B------:R-:W-:Y:S01]  /*0ae0*/  ISETP.GE.AND P0, PT, R22, RZ, PT ;  /* 0x000000ff1600720c */ /* 0x000fe20003f06270 */
[--C-:B------:R-:W-:Y:S01]  /*0af0*/  @!P6 IMAD.IADD R13, R13, 0x1, -R16.reuse ;  /* 0x000000010d0de824 */ /* 0x100fe200078e0a10 */
[----:B------:R-:W-:Y:S02]  /*0b00*/  ISETP.GE.AND P2, PT, R14, RZ, PT ;  /* 0x000000ff0e00720c */ /* 0x000fe40003f46270 */
[----:B------:R-:W-:Y:S02]  /*0b10*/  ISETP.GE.AND P1, PT, R15, RZ, PT ;  /* 0x000000ff0f00720c */ /* 0x000fe40003f26270 */
[----:B------:R-:W-:Y:S01]  /*0b20*/  ISETP.GE.AND P6, PT, R12, RZ, PT ;  /* 0x000000ff0c00720c */ /* 0x000fe20003fc6270 */
[--C-:B------:R-:W-:Y:S02]  /*0b30*/  @!P5 IMAD.IADD R3, R3, 0x1, -R16.reuse ;  /* 0x000000010303d824 */ /* 0x100fe400078e0a10 */
[----:B------:R-:W-:Y:S02]  /*0b40*/  @!P4 IMAD.IADD R17, R17, 0x1, -R16 ;  /* 0x000000011111c824 */ /* 0x000fe400078e0a10 */
[----:B------:R-:W-:-:S02]  /*0b50*/  @!P3 IADD3 R19, PT, PT, R19, -R16, RZ ;  /* 0x800000101313b210 */ /* 0x000fc40007ffe0ff */
[----:B------:R-:W-:Y:S01]  /*0b60*/  @!P0 IMAD.MOV R13, RZ, RZ, -R13 ;  /* 0x000000ffff0d8224 */ /* 0x000fe200078e0a0d */
[----:B------:R-:W-:Y:S01]  /*0b70*/  ISETP.NE.AND P3, PT, R9, RZ, PT ;  /* 0x000000ff0900720c */ /* 0x000fe20003f65270 */
[----:B------:R-:W-:Y:S01]  /*0b80*/  @!P2 IMAD.MOV R3, RZ, RZ, -R3 ;  /* 0x000000ffff03a224 */ /* 0x000fe200078e0a03 */
[----:B------:R-:W-:Y:S01]  /*0b90*/  LOP3.LUT R12, RZ, R9, RZ, 0x33, !PT ;  /* 0x00000009ff0c7212 */ /* 0x000fe200078e33ff */
[----:B------:R-:W-:Y:S02]  /*0ba0*/  @!P1 IMAD.MOV R17, RZ, RZ, -R17 ;  /* 0x000000ffff119224 */ /* 0x000fe400078e0a11 */
[----:B------:R-:W-:Y:S01]  /*0bb0*/  @!P6 IMAD.MOV R19, RZ, RZ, -R19 ;  /* 0x000000ffff13e224 */ /* 0x000fe200078e0a13 */
[C---:B------:R-:W-:Y:S02]  /*0bc0*/  SEL R13, R12.reuse, R13, !P3 ;  /* 0x0000000d0c0d7207 */ /* 0x040fe40005800000 */
[C---:B------:R-:W-:Y:S02]  /*0bd0*/  SEL R3, R12.reuse, R3, !P3 ;  /* 0x000000030c037207 */ /* 0x040fe40005800000 */
[----:B------:R-:W-:-:S02]  /*0be0*/  SEL R17, R12, R17, !P3 ;  /* 0x000000110c117207 */ /* 0x000fc40005800000 */
[----:B------:R-:W-:Y:S01]  /*0bf0*/  SEL R19, R12, R19, !P3 ;  /* 0x000000130c137207 */ /* 0x000fe20005800000 */
[CC--:B------:R-:W-:Y:S01]  /*0c00*/  IMAD R12, R6.reuse, R9.reuse, R13 ;  /* 0x00000009060c7224 */ /* 0x0c0fe200078e020d */
[----:B------:R-:W-:Y:S01]  /*0c10*/  ISETP.GE.AND P0, PT, R7, UR14, PT ;  /* 0x0000000e07007c0c */ /* 0x000fe2000bf06270 */
[CC--:B------:R-:W-:Y:S02]  /*0c20*/  IMAD R14, R6.reuse, R9.reuse, R3 ;  /* 0x00000009060e7224 */ /* 0x0c0fe400078e0203 */
[----:B------:R-:W-:Y:S01]  /*0c30*/  IMAD R16, R6, R9, R17 ;  /* 0x0000000906107224 */ /* 0x000fe200078e0211 */
[----:B------:R-:W-:Y:S01]  /*0c40*/  LEA R12, R12, R11, 0x2 ;  /* 0x0000000b0c0c7211 */ /* 0x000fe200078e10ff */
[----:B------:R-:W-:Y:S02]  /*0c50*/  IMAD R18, R6, R9, R19 ;  /* 0x0000000906127224 */ /* 0x000fe400078e0213 */
[--C-:B------:R-:W-:Y:S02]  /*0c60*/  IMAD R14, R14, 0x4, R11.reuse ;  /* 0x000000040e0e7824 */ /* 0x100fe400078e020b */
[--C-:B------:R-:W-:Y:S01]  /*0c70*/  IMAD R16, R16, 0x4, R11.reuse ;  /* 0x0000000410107824 */ /* 0x100fe200078e020b */
[----:B------:R1:W-:Y:S01]  /*0c80*/  ATOMS.POPC.INC.32 RZ, [R12+URZ] ;  /* 0x000000000cff7f8c */ /* 0x0003e2000d8000ff */
[----:B------:R-:W-:-:S03]  /*0c90*/  IMAD R18, R18, 0x4, R11 ;  /* 0x0000000412127824 */ /* 0x000fc600078e020b */
[----:B------:R1:W-:Y:S04]  /*0ca0*/  ATOMS.POPC.INC.32 RZ, [R14+URZ] ;  /* 0x000000000eff7f8c */ /* 0x0003e8000d8000ff */
[----:B------:R1:W-:Y:S04]  /*0cb0*/  ATOMS.POPC.INC.32 RZ, [R16+URZ] ;  /* 0x0000000010ff7f8c */ /* 0x0003e8000d8000ff */
[----:B------:R1:W-:Y:S01]  /*0cc0*/  ATOMS.POPC.INC.32 RZ, [R18+URZ] ;  /* 0x0000000012ff7f8c */ /* 0x0003e2000d8000ff */
[----:B------:R-:W-:Y:S05]  /*0cd0*/  @!P0 BRA `(.L_x_19) ;  /* 0xfffffff800ac8947 */ /* 0x000fea000383ffff */
.L_x_15:
[----:B------:R-:W-:Y:S05]  /*0ce0*/  BSYNC.RECONVERGENT B0 ;  /* 0x0000000000007941 */ /* 0x000fea0003800200 */
.L_x_14:
[----:B------:R-:W-:Y:S01]  /*0cf0*/  BAR.SYNC.DEFER_BLOCKING 0x0 ;  /* 0x0000000000007b1d */ /* 0x000fe20000010000 */
[----:B------:R-:W-:-:S13]  /*0d00*/  ISETP.GE.AND P0, PT, R0, R9, PT ;  /* 0x000000090000720c */ /* 0x000fda0003f06270 */
[----:B------:R-:W-:Y:S05]  /*0d10*/  @P0 EXIT ;  /* 0x000000000000094d */ /* 0x000fea0003800000 */
[----:B------:R-:W2:Y:S01]  /*0d20*/  S2UR UR6, SR_CgaCtaId ;  /* 0x00000000000679c3 */ /* 0x000ea20000008800 */
[----:B------:R-:W-:Y:S01]  /*0d30*/  UMOV UR5, 0x400 ;  /* 0x0000040000057882 */ /* 0x000fe20000000000 */
[----:B------:R-:W3:Y:S06]  /*0d40*/  LDCU UR7, c[0x0][0x394] ;  /* 0x00007280ff0777ac */ /* 0x000eec0008000800 */
[----:B------:R-:W4:Y:S01]  /*0d50*/  LDC.64 R6, c[0x0][0x380] ;  /* 0x0000e000ff067b82 */ /* 0x000f220000000a00 */
[----:B--23--:R-:W-:-:S12]  /*0d60*/  ULEA UR5, UR6, UR5, 0x18 ;  /* 0x0000000506057291 */ /* 0x00cfd8000f8ec0ff */
.L_x_22:
[----:B0-----:R-:W-:Y:S01]  /*0d70*/  LEA R2, R0, UR5, 0x2 ;  /* 0x0000000500027c11 */ /* 0x001fe2000f8e10ff */
[----:B------:R-:W-:Y:S03]  /*0d80*/  BSSY.RECONVERGENT B0, `(.L_x_20) ;  /* 0x000000d000007945 */ /* 0x000fe60003800200 */
[----:B------:R-:W-:Y:S01]  /*0d90*/  IADD3 R4, PT, PT, R2, UR4, RZ ;  /* 0x0000000402047c10 */ /* 0x000fe2000fffe0ff */
[----:B------:R-:W-:Y:S04]  /*0da0*/  LDS R3, [R2] ;  /* 0x0000000002037984 */ /* 0x000fe80000000800 */
[----:B------:R-:W-:Y:S01]  /*0db0*/  VIADD R9, R4, UR4 ;  /* 0x0000000404097c36 */ /* 0x000fe20008000000 */
[----:B------:R-:W-:Y:S04]  /*0dc0*/  LDS R8, [R2+UR4] ;  /* 0x0000000402087984 */ /* 0x000fe80008000800 */
[----:B------:R-:W2:Y:S04]  /*0dd0*/  LDS R4, [R4+UR4] ;  /* 0x0000000404047984 */ /* 0x000ea80008000800 */
[----:B0-----:R-:W0:Y:S01]  /*0de0*/  LDS R10, [R9+UR4] ;  /* 0x00000004090a7984 */ /* 0x001e220008000800 */
[----:B--2---:R-:W-:-:S05]  /*0df0*/  IADD3 R3, PT, PT, R4, R8, R3 ;  /* 0x0000000804037210 */ /* 0x004fca0007ffe003 */
[----:B0-----:R-:W-:-:S05]  /*0e00*/  IMAD.IADD R11, R3, 0x1, R10 ;  /* 0x00000001030b7824 */ /* 0x001fca00078e020a */
[----:B------:R-:W-:-:S13]  /*0e10*/  ISETP.NE.AND P0, PT, R11, RZ, PT ;  /* 0x000000ff0b00720c */ /* 0x000fda0003f05270 */
[----:B------:R-:W-:Y:S05]  /*0e20*/  @!P0 BRA `(.L_x_21) ;  /* 0x0000000000088947 */ /* 0x000fea0003800000 */
[----:B----4-:R-:W-:-:S05]  /*0e30*/  IMAD.WIDE R2, R0, 0x4, R6 ;  /* 0x0000000400027825 */ /* 0x010fca00078e0206 */
[----:B------:R0:W-:Y:S02]  /*0e40*/  REDG.E.ADD.STRONG.GPU desc[UR8][R2.64], R11 ;  /* 0x0000000b0200798e */ /* 0x0001e4000c12e108 */
.L_x_21:
[----:B------:R-:W-:Y:S05]  /*0e50*/  BSYNC.RECONVERGENT B0 ;  /* 0x0000000000007941 */ /* 0x000fea0003800200 */
.L_x_20:
[----:B------:R-:W-:-:S05]  /*0e60*/  IMAD.IADD R0, R5, 0x1, R0 ;  /* 0x0000000105007824 */ /* 0x000fca00078e0200 */
[----:B------:R-:W-:-:S13]  /*0e70*/  ISETP.GE.AND P0, PT, R0, UR7, PT ;  /* 0x0000000700007c0c */ /* 0x000fda000bf06270 */
[----:B------:R-:W-:Y:S05]  /*0e80*/  @!P0 BRA `(.L_x_22) ;  /* 0xfffffffc00b88947 */ /* 0x000fea000383ffff */
[----:B------:R-:W-:Y:S05]  /*0e90*/  EXIT ;  /* 0x000000000000794d */ /* 0x000fea0003800000 */
.L_x_23:
        /* <DEDUP_REMOVED lines=14> */
.L_x_41:


//--------------------- .text._Z23histogram_shared_atomicPjPKhii --------------------------
	.section	.text._Z23histogram_shared_atomicPjPKhii,"ax",@progbits
	.align	128
        .global         _Z23histogram_shared_atomicPjPKhii
        .type           _Z23histogram_shared_atomicPjPKhii,@function
        .size           _Z23histogram_shared_atomicPjPKhii,(.L_x_42 - _Z23histogram_shared_atomicPjPKhii)
        .other          _Z23histogram_shared_atomicPjPKhii,@"STO_CUDA_ENTRY STV_DEFAULT"
_Z23histogram_shared_atomicPjPKhii:
.text._Z23histogram_shared_atomicPjPKhii:
        /* <DEDUP_REMOVED lines=12> */
.L_x_26:
[----:B------:R-:W-:Y:S02]  /*00c0*/  IMAD R4, R3, 0x4, R2 ;  /* 0x0000000403047824 */ /* 0x000fe400078e0202 */
[----:B-1----:R-:W-:-:S03]  /*00d0*/  IMAD.IADD R3, R6, 0x1, R3 ;  /* 0x0000000106037824 */ /* 0x002fc600078e0203 */
[----:B------:R0:W-:Y:S02]  /*00e0*/  STS [R4], RZ ;  /* 0x000000ff04007388 */ /* 0x0001e40000000800 */
[----:B------:R-:W-:-:S13]  /*00f0*/  ISETP.GE.AND P0, PT, R3, R9, PT ;  /* 0x000000090300720c */ /* 0x000fda0003f06270 */
[----:B0-----:R-:W-:Y:S05]  /*0100*/  @!P0 BRA `(.L_x_26) ;  /* 0xfffffffc00ec8947 */ /* 0x001fea000383ffff */
.L_x_25:
[----:B------:R-:W-:Y:S05]  /*0110*/  BSYNC.RECONVERGENT B0 ;  /* 0x0000000000007941 */ /* 0x000fea0003800200 */
.L_x_24:
        /* <DEDUP_REMOVED lines=18> */
[C---:B------:R-:W-:Y:S01]  /*0240*/  IADD3 R6, PT, PT, R4.reuse, R7, RZ ;  /* 0x0000000704067210 */ /* 0x040fe20007ffe0ff */
[----:B------:R-:W-:Y:S01]  /*0250*/  IMAD.MOV R13, RZ, RZ, -R4 ;  /* 0x000000ffff0d7224 */ /* 0x000fe200078e0a04 */
[----:B------:R-:W-:Y:S02]  /*0260*/  ISETP.NE.U32.AND P2, PT, R4, RZ, PT ;  /* 0x000000ff0400720c */ /* 0x000fe40003f45070 */
[C---:B------:R-:W-:Y:S02]  /*0270*/  ISETP.GE.AND P0, PT, R6.reuse, UR8, PT ;  /* 0x0000000806007c0c */ /* 0x040fe4000bf06270 */
[----:B------:R-:W-:-:S02]  /*0280*/  VIMNMX R11, PT, PT, R6, UR8, !PT ;  /* 0x00000008060b7c48 */ /* 0x000fc4000ffe0100 */
[----:B------:R-:W-:-:S04]  /*0290*/  SEL R8, RZ, 0x1, P0 ;  /* 0x00000001ff087807 */ /* 0x000fc80000000000 */
[----:B------:R-:W-:Y:S01]  /*02a0*/  IADD3 R11, PT, PT, R11, -R6, -R8 ;  /* 0x800000060b0b7210 */ /* 0x000fe20007ffe808 */
[----:B0-----:R-:W0:Y:S02]  /*02b0*/  MUFU.RCP R10, R10 ;  /* 0x0000000a000a7308 */ /* 0x001e240000001000 */
        /* <DEDUP_REMOVED lines=12> */
[----:B------:R-:W-:Y:S01]  /*0380*/  @P1 VIADD R3, R3, 0x1 ;  /* 0x0000000103031836 */ /* 0x000fe20000000000 */
[----:B------:R-:W-:-:S05]  /*0390*/  @!P2 LOP3.LUT R3, RZ, R4, RZ, 0x33, !PT ;  /* 0x00000004ff03a212 */ /* 0x000fca00078e33ff */
[----:B------:R-:W-:-:S05]  /*03a0*/  IMAD.IADD R3, R8, 0x1, R3 ;  /* 0x0000000108037824 */ /* 0x000fca00078e0203 */
[C---:B------:R-:W-:Y:S02]  /*03b0*/  LOP3.LUT R2, R3.reuse, 0x3, RZ, 0xc0, !PT ;  /* 0x0000000303027812 */ /* 0x040fe400078ec0ff */
[----:B------:R-:W-:Y:S02]  /*03c0*/  ISETP.GE.U32.AND P0, PT, R3, 0x3, PT ;  /* 0x000000030300780c */ /* 0x000fe40003f06070 */
[----:B------:R-:W-:-:S13]  /*03d0*/  ISETP.NE.AND P1, PT, R2, 0x3, PT ;  /* 0x000000030200780c */ /* 0x000fda0003f25270 */
[----:B------:R-:W-:Y:S05]  /*03e0*/  @!P1 BRA `(.L_x_30) ;  /* 0x00000000009c9947 */ /* 0x000fea0003800000 */
[-C--:B------:R-:W-:Y:S01]  /*03f0*/  IABS R2, R9.reuse ;  /* 0x0000000900027213 */ /* 0x080fe20000000000 */
[----:B------:R-:W0:Y:S01]  /*0400*/  S2R R15, SR_CgaCtaId ;  /* 0x00000000000f7919 */ /* 0x000e220000008800 */
[----:B------:R-:W-:Y:S01]  /*0410*/  VIADD R3, R3, 0x1 ;  /* 0x0000000103037836 */ /* 0x000fe20000000000 */
[----:B------:R-:W-:Y:S01]  /*0420*/  MOV R8, 0x400 ;  /* 0x0000040000087802 */ /* 0x000fe20000000f00 */
[----:B------:R-:W1:Y:S01]  /*0430*/  I2F.RP R6, R2 ;  /* 0x0000000200067306 */ /* 0x000e620000209400 */
[----:B------:R-:W-:Y:S02]  /*0440*/  ISETP.NE.AND P1, PT, R9, RZ, PT ;  /* 0x000000ff0900720c */ /* 0x000fe40003f25270 */
[----:B------:R-:W-:Y:S02]  /*0450*/  LOP3.LUT R3, R3, 0x3, RZ, 0xc0, !PT ;  /* 0x0000000303037812 */ /* 0x000fe400078ec0ff */
[----:B------:R-:W-:-:S03]  /*0460*/  LOP3.LUT R12, RZ, R9, RZ, 0x33, !PT ;  /* 0x00000009ff0c7212 */ /* 0x000fc600078e33ff */
[----:B------:R-:W-:Y:S01]  /*0470*/  IMAD.MOV R3, RZ, RZ, -R3 ;  /* 0x000000ffff037224 */ /* 0x000fe200078e0a03 */
[----:B-1----:R-:W1:Y:S01]  /*0480*/  MUFU.RCP R6, R6 ;  /* 0x0000000600067308 */ /* 0x002e620000001000 */
[----:B0-----:R-:W-:Y:S02]  /*0490*/  LEA R14, R15, R8, 0x18 ;  /* 0x000000080f0e7211 */ /* 0x001fe400078ec0ff */
[----:B-1----:R-:W-:-:S05]  /*04a0*/  IADD3 R10, PT, PT, R6, 0xffffffe, RZ ;  /* 0x0ffffffe060a7810 */ /* 0x002fca0007ffe0ff */
[----:B------:R0:W1:Y:S02]  /*04b0*/  F2I.FTZ.U32.TRUNC.NTZ R11, R10 ;  /* 0x0000000a000b7305 */ /* 0x000064000021f000 */
[----:B0-----:R-:W-:Y:S02]  /*04c0*/  IMAD.MOV.U32 R10, RZ, RZ, RZ ;  /* 0x000000ffff0a7224 */ /* 0x001fe400078e00ff */
[----:B-1----:R-:W-:-:S04]  /*04d0*/  IMAD.MOV R13, RZ, RZ, -R11 ;  /* 0x000000ffff0d7224 */ /* 0x002fc800078e0a0b */
[----:B------:R-:W-:-:S04]  /*04e0*/  IMAD R13, R13, R2, RZ ;  /* 0x000000020d0d7224 */ /* 0x000fc800078e02ff */
[----:B------:R-:W-:-:S07]  /*04f0*/  IMAD.HI.U32 R6, R11, R13, R10 ;  /* 0x0000000d0b067227 */ /* 0x000fce00078e000a */
.L_x_31:
[----:B------:R-:W-:-:S04]  /*0500*/  IADD3 R10, P2, PT, R7, UR10, RZ ;  /* 0x0000000a070a7c10 */ /* 0x000fc8000ff5e0ff */
[----:B------:R-:W-:-:S05]  /*0510*/  LEA.HI.X.SX32 R11, R7, UR11, 0x1, P2 ;  /* 0x0000000b070b7c11 */ /* 0x000fca00090f0eff */
[----:B------:R-:W2:Y:S01]  /*0520*/  LDG.E.U8 R10, desc[UR6][R10.64] ;  /* 0x000000060a0a7981 */ /* 0x000ea2000c1e1100 */
[----:B------:R-:W-:Y:S01]  /*0530*/  IMAD.U32 R9, RZ, RZ, UR14 ;  /* 0x0000000eff097e24 */ /* 0x000fe2000f8e00ff */
[----:B------:R-:W-:Y:S01]  /*0540*/  IADD3 R7, PT, PT, R4, R7, RZ ;  /* 0x0000000704077210 */ /* 0x000fe20007ffe0ff */
[----:B------:R-:W-:-:S03]  /*0550*/  VIADD R3, R3, 0x1 ;  /* 0x0000000103037836 */ /* 0x000fc60000000000 */
[----:B------:R-:W-:Y:S02]  /*0560*/  IABS R16, R9 ;  /* 0x0000000900107213 */ /* 0x000fe40000000000 */
[----:B0-2---:R-:W-:Y:S02]  /*0570*/  IABS R13, R10 ;  /* 0x0000000a000d7213 */ /* 0x005fe40000000000 */
[----:B------:R-:W-:-:S03]  /*0580*/  ISETP.GE.AND P3, PT, R10, RZ, PT ;  /* 0x000000ff0a00720c */ /* 0x000fc60003f66270 */
[----:B------:R-:W-:-:S05]  /*0590*/  IMAD.HI.U32 R8, R6, R13, RZ ;  /* 0x0000000d06087227 */ /* 0x000fca00078e00ff */
[----:B------:R-:W-:-:S05]  /*05a0*/  IADD3 R8, PT, PT, -R8, RZ, RZ ;  /* 0x000000ff08087210 */ /* 0x000fca0007ffe1ff */
        /* <DEDUP_REMOVED lines=8> */
[----:B------:R-:W-:-:S05]  /*0630*/  IMAD R13, R13, 0x4, R14 ;  /* 0x000000040d0d7824 */ /* 0x000fca00078e020e */
[----:B------:R0:W-:Y:S01]  /*0640*/  ATOMS.POPC.INC.32 RZ, [R13+URZ] ;  /* 0x000000000dff7f8c */ /* 0x0001e2000d8000ff */
[----:B------:R-:W-:Y:S05]  /*0650*/  @P2 BRA `(.L_x_31) ;  /* 0xfffffffc00a82947 */ /* 0x000fea000383ffff */
.L_x_30:
[----:B------:R-:W-:Y:S05]  /*0660*/  BSYNC.RECONVERGENT B1 ;  /* 0x0000000000017941 */ /* 0x000fea0003800200 */
.L_x_29:
[----:B------:R-:W-:Y:S05]  /*0670*/  @!P0 BRA `(.L_x_28) ;  /* 0x0000000400788947 */ /* 0x000fea0003800000 */
[----:B------:R-:W-:Y:S01]  /*0680*/  IABS R6, R9 ;  /* 0x0000000900067213 */ /* 0x000fe20000000000 */
[----:B------:R-:W-:Y:S01]  /*0690*/  IMAD.MOV.U32 R2, RZ, RZ, RZ ;  /* 0x000000ffff027224 */ /* 0x000fe200078e00ff */
[----:B------:R-:W1:Y:S01]  /*06a0*/  S2R R9, SR_CgaCtaId ;  /* 0x0000000000097919 */ /* 0x000e620000008800 */
[----:B------:R-:W-:Y:S01]  /*06b0*/  MOV R10, 0x400 ;  /* 0x00000400000a7802 */ /* 0x000fe20000000f00 */
[----:B------:R-:W2:Y:S01]  /*06c0*/  I2F.RP R11, R6 ;  /* 0x00000006000b7306 */ /* 0x000ea20000209400 */
[----:B------:R-:W-:-:S07]  /*06d0*/  SHF.R.S32.HI R8, RZ, 0x1f, R4 ;  /* 0x0000001fff087819 */ /* 0x000fce0000011404 */
[----:B--2---:R-:W2:Y:S01]  /*06e0*/  MUFU.RCP R11, R11 ;  /* 0x0000000b000b7308 */ /* 0x004ea20000001000 */
[----:B-1----:R-:W-:Y:S01]  /*06f0*/  LEA R10, R9, R10, 0x18 ;  /* 0x0000000a090a7211 */ /* 0x002fe200078ec0ff */
[----:B--2---:R-:W-:-:S06]  /*0700*/  VIADD R3, R11, 0xffffffe ;  /* 0x0ffffffe0b037836 */ /* 0x004fcc0000000000 */
[----:B------:R-:W0:Y:S02]  /*0710*/  F2I.FTZ.U32.TRUNC.NTZ R3, R3 ;  /* 0x0000000300037305 */ /* 0x000e24000021f000 */
[----:B0-----:R-:W-:-:S04]  /*0720*/  IMAD.MOV R13, RZ, RZ, -R3 ;  /* 0x000000ffff0d7224 */ /* 0x001fc800078e0a03 */
[----:B------:R-:W-:-:S04]  /*0730*/  IMAD R13, R13, R6, RZ ;  /* 0x000000060d0d7224 */ /* 0x000fc800078e02ff */
[----:B------:R-:W-:-:S07]  /*0740*/  IMAD.HI.U32 R2, R3, R13, R2 ;  /* 0x0000000d03027227 */ /* 0x000fce00078e0002 */
.L_x_32:
[----:B------:R-:W-:-:S04]  /*0750*/  IADD3 R16, P0, PT, R7, UR12, RZ ;  /* 0x0000000c07107c10 */ /* 0x000fc8000ff1e0ff */
[----:B-1----:R-:W-:Y:S02]  /*0760*/  LEA.HI.X.SX32 R17, R7, UR13, 0x1, P0 ;  /* 0x0000000d07117c11 */ /* 0x002fe400080f0eff */
[----:B------:R-:W-:-:S03]  /*0770*/  IADD3 R18, P0, PT, R4, R16, RZ ;  /* 0x0000001004127210 */ /* 0x000fc60007f1e0ff */
[----:B------:R0:W2:Y:S02]  /*0780*/  LDG.E.U8 R22, desc[UR6][R16.64] ;  /* 0x0000000610167981 */ /* 0x0000a4000c1e1100 */
[----:B------:R-:W-:Y:S01]  /*0790*/  IMAD.X R19, R8, 0x1, R17, P0 ;  /* 0x0000000108137824 */ /* 0x000fe200000e0611 */
[----:B------:R-:W-:-:S04]  /*07a0*/  IADD3 R20, P0, PT, R4, R18, RZ ;  /* 0x0000001204147210 */ /* 0x000fc80007f1e0ff */
[----:B------:R1:W3:Y:S01]  /*07b0*/  LDG.E.U8 R11, desc[UR6][R18.64] ;  /* 0x00000006120b7981 */ /* 0x0002e2000c1e1100 */
[----:B------:R-:W-:Y:S01]  /*07c0*/  IMAD.X R21, R8, 0x1, R19, P0 ;  /* 0x0000000108157824 */ /* 0x000fe200000e0613 */
[----:B------:R-:W-:-:S04]  /*07d0*/  IADD3 R14, P0, PT, R4, R20, RZ ;  /* 0x00000014040e7210 */ /* 0x000fc80007f1e0ff */
[----:B------:R-:W-:Y:S01]  /*07e0*/  IADD3.X R15, PT, PT, R8, R21, RZ, P0, !PT ;  /* 0x00000015080f7210 */ /* 0x000fe200007fe4ff */
[----:B------:R-:W4:Y:S04]  /*07f0*/  LDG.E.U8 R12, desc[UR6][R20.64] ;  /* 0x00000006140c7981 */ /* 0x000f28000c1e1100 */
[----:B------:R5:W4:Y:S01]  /*0800*/  LDG.E.U8 R14, desc[UR6][R14.64] ;  /* 0x000000060e0e7981 */ /* 0x000b22000c1e1100 */
[----:B------:R-:W-:-:S05]  /*0810*/  IMAD.U32 R9, RZ, RZ, UR15 ;  /* 0x0000000fff097e24 */ /* 0x000fca000f8e00ff */
[----:B------:R-:W-:-:S04]  /*0820*/  IABS R13, R9 ;  /* 0x00000009000d7213 */ /* 0x000fc80000000000 */
[----:B0-----:R-:W0:Y:S08]  /*0830*/  I2F.RP R17, R13 ;  /* 0x0000000d00117306 */ /* 0x001e300000209400 */
[----:B0-----:R-:W0:Y:S02]  /*0840*/  MUFU.RCP R17, R17 ;  /* 0x0000001100117308 */ /* 0x001e240000001000 */
[----:B0-----:R-:W-:-:S06]  /*0850*/  VIADD R3, R17, 0xffffffe ;  /* 0x0ffffffe11037836 */ /* 0x001fcc0000000000 */
[----:B------:R-:W1:Y:S02]  /*0860*/  F2I.FTZ.U32.TRUNC.NTZ R3, R3 ;  /* 0x0000000300037305 */ /* 0x000e64000021f000 */
[----:B-1----:R-:W-:-:S04]  /*0870*/  IMAD.MOV R18, RZ, RZ, -R3 ;  /* 0x000000ffff127224 */ /* 0x002fc800078e0a03 */
[----:B------:R-:W-:Y:S02]  /*0880*/  IMAD R17, R18, R13, RZ ;  /* 0x0000000d12117224 */ /* 0x000fe400078e02ff */
[----:B------:R-:W-:Y:S01]  /*0890*/  IMAD R7, R4, 0x4, R7 ;  /* 0x0000000404077824 */ /* 0x000fe200078e0207 */
[----:B--2---:R-:W-:-:S05]  /*08a0*/  IABS R16, R22 ;  /* 0x0000001600107213 */ /* 0x004fca0000000000 */
[----:B------:R-:W-:-:S04]  /*08b0*/  IMAD.HI.U32 R2, R2, R16, RZ ;  /* 0x0000001002027227 */ /* 0x000fc800078e00ff */
[----:B------:R-:W-:-:S04]  /*08c0*/  IMAD.MOV R2, RZ, RZ, -R2 ;  /* 0x000000ffff027224 */ /* 0x000fc800078e0a02 */
[----:B-----5:R-:W-:Y:S02]  /*08d0*/  IMAD R15, R13, R2, R16 ;  /* 0x000000020d0f7224 */ /* 0x020fe400078e0210 */
[----:B------:R-:W-:-:S03]  /*08e0*/  IMAD.MOV.U32 R2, RZ, RZ, RZ ;  /* 0x000000ffff027224 */ /* 0x000fc600078e00ff */
[----:B------:R-:W-:Y:S02]  /*08f0*/  ISETP.GT.U32.AND P0, PT, R6, R15, PT ;  /* 0x0000000f0600720c */ /* 0x000fe40003f04070 */
[----:B---3--:R-:W-:Y:S01]  /*0900*/  IABS R16, R11 ;  /* 0x0000000b00107213 */ /* 0x008fe20000000000 */
[----:B------:R-:W-:Y:S01]  /*0910*/  IMAD.HI.U32 R2, R3, R17, R2 ;  /* 0x0000001103027227 */ /* 0x000fe200078e0002 */
[----:B----4-:R-:W-:Y:S02]  /*0920*/  IABS R19, R12 ;  /* 0x0000000c00137213 */ /* 0x010fe40000000000 */
[----:B------:R-:W-:Y:S02]  /*0930*/  IABS R20, R14 ;  /* 0x0000000e00147213 */ /* 0x000fe40000000000 */
[----:B------:R-:W-:Y:S01]  /*0940*/  MOV R18, R16 ;  /* 0x0000001000127202 */ /* 0x000fe20000000f00 */
[----:B------:R-:W-:-:S04]  /*0950*/  IMAD.HI.U32 R16, R2, R19, RZ ;  /* 0x0000001302107227 */ /* 0x000fc800078e00ff */
[----:B------:R-:W-:-:S04]  /*0960*/  IMAD.HI.U32 R17, R2, R20, RZ ;  /* 0x0000001402117227 */ /* 0x000fc800078e00ff */
[----:B------:R-:W-:-:S04]  /*0970*/  IMAD.HI.U32 R3, R2, R18, RZ ;  /* 0x0000001202037227 */ /* 0x000fc800078e00ff */
[----:B------:R-:W-:Y:S02]  /*0980*/  @!P0 IMAD.IADD R15, R15, 0x1, -R13 ;  /* 0x000000010f0f8824 */ /* 0x000fe400078e0a0d */
[----:B------:R-:W-:Y:S02]  /*0990*/  IMAD.MOV R16, RZ, RZ, -R16 ;  /* 0x000000ffff107224 */ /* 0x000fe400078e0a10 */
[----:B------:R-:W-:Y:S02]  /*09a0*/  IMAD.MOV R17, RZ, RZ, -R17 ;  /* 0x000000ffff117224 */ /* 0x000fe400078e0a11 */
[----:B------:R-:W-:Y:S01]  /*09b0*/  IMAD.MOV R3, RZ, RZ, -R3 ;  /* 0x000000ffff037224 */ /* 0x000fe200078e0a03 */
[----:B------:R-:W-:Y:S01]  /*09c0*/  ISETP.GT.U32.AND P6, PT, R6, R15, PT ;  /* 0x0000000f0600720c */ /* 0x000fe20003fc4070 */
[----:B------:R-:W-:Y:S02]  /*09d0*/  IMAD R16, R13, R16, R19 ;  /* 0x000000100d107224 */ /* 0x000fe400078e0213 */
[----:B------:R-:W-:-:S02]  /*09e0*/  IMAD.MOV.U32 R6, RZ, RZ, R13 ;  /* 0x000000ffff067224 */ /* 0x000fc400078e000d */
[C---:B------:R-:W-:Y:S02]  /*09f0*/  IMAD R17, R13.reuse, R17, R20 ;  /* 0x000000110d117224 */ /* 0x040fe400078e0214 */
        /* <DEDUP_REMOVED lines=25> */
[----:B------:R-:W-:Y:S02]  /*0b90*/  ISETP.GE.AND P0, PT, R7, UR9, PT ;  /* 0x0000000907007c0c */ /* 0x000fe4000bf06270 */
[----:B------:R-:W-:-:S02]  /*0ba0*/  SEL R3, R12, R3, !P3 ;  /* 0x000000030c037207 */ /* 0x000fc40005800000 */
[C---:B------:R-:W-:Y:S02]  /*0bb0*/  SEL R11, R12.reuse, R16, !P3 ;  /* 0x000000100c0b7207 */ /* 0x040fe40005800000 */
[----:B------:R-:W-:Y:S01]  /*0bc0*/  SEL R17, R12, R17, !P3 ;  /* 0x000000110c117207 */ /* 0x000fe20005800000 */
[--C-:B------:R-:W-:Y:S01]  /*0bd0*/  IMAD R15, R15, 0x4, R10.reuse ;  /* 0x000000040f0f7824 */ /* 0x100fe200078e020a */
[----:B------:R-:W-:Y:S01]  /*0be0*/  LEA R3, R3, R10, 0x2 ;  /* 0x0000000a03037211 */ /* 0x000fe200078e10ff */
[--C-:B------:R-:W-:Y:S02]  /*0bf0*/  IMAD R11, R11, 0x4, R10.reuse ;  /* 0x000000040b0b7824 */ /* 0x100fe400078e020a */
[----:B------:R-:W-:Y:S01]  /*0c00*/  IMAD R17, R17, 0x4, R10 ;  /* 0x0000000411117824 */ /* 0x000fe200078e020a */
[----:B------:R1:W-:Y:S04]  /*0c10*/  ATOMS.POPC.INC.32 RZ, [R15+URZ] ;  /* 0x000000000fff7f8c */ /* 0x0003e8000d8000ff */
[----:B------:R1:W-:Y:S04]  /*0c20*/  ATOMS.POPC.INC.32 RZ, [R3+URZ] ;  /* 0x0000000003ff7f8c */ /* 0x0003e8000d8000ff */
[----:B------:R1:W-:Y:S04]  /*0c30*/  ATOMS.POPC.INC.32 RZ, [R11+URZ] ;  /* 0x000000000bff7f8c */ /* 0x0003e8000d8000ff */
[----:B------:R1:W-:Y:S01]  /*0c40*/  ATOMS.POPC.INC.32 RZ, [R17+URZ] ;  /* 0x0000000011ff7f8c */ /* 0x0003e2000d8000ff */
[----:B------:R-:W-:Y:S05]  /*0c50*/  @!P0 BRA `(.L_x_32) ;  /* 0xfffffff800bc8947 */ /* 0x000fea000383ffff */
.L_x_28:
[----:B------:R-:W-:Y:S05]  /*0c60*/  BSYNC.RECONVERGENT B0 ;  /* 0x0000000000007941 */ /* 0x000fea0003800200 */
.L_x_27:
[----:B------:R-:W-:Y:S01]  /*0c70*/  BAR.SYNC.DEFER_BLOCKING 0x0 ;  /* 0x0000000000007b1d */ /* 0x000fe20000010000 */
[----:B------:R-:W-:-:S13]  /*0c80*/  ISETP.GE.AND P0, PT, R0, R9, PT ;  /* 0x000000090000720c */ /* 0x000fda0003f06270 */
[----:B------:R-:W-:Y:S05]  /*0c90*/  @P0 EXIT ;  /* 0x000000000000094d */ /* 0x000fea0003800000 */
[----:B------:R-:W2:Y:S01]  /*0ca0*/  S2UR UR5, SR_CgaCtaId ;  /* 0x00000000000579c3 */ /* 0x000ea20000008800 */
[----:B------:R-:W-:-:S07]  /*0cb0*/  UMOV UR4, 0x400 ;  /* 0x0000040000047882 */ /* 0x000fce0000000000 */
[----:B------:R-:W3:Y:S01]  /*0cc0*/  LDC.64 R6, c[0x0][0x380] ;  /* 0x0000e000ff067b82 */ /* 0x000ee20000000a00 */
[----:B--2---:R-:W-:-:S12]  /*0cd0*/  ULEA UR4, UR5, UR4, 0x18 ;  /* 0x0000000405047291 */ /* 0x004fd8000f8ec0ff */
.L_x_33:
[C---:B------:R-:W-:Y:S01]  /*0ce0*/  LEA R4, R0.reuse, UR4, 0x2 ;  /* 0x0000000400047c11 */ /* 0x040fe2000f8e10ff */
[----:B-123--:R-:W-:-:S04]  /*0cf0*/  IMAD.WIDE R2, R0, 0x4, R6 ;  /* 0x0000000400027825 */ /* 0x00efc800078e0206 */
[----:B------:R-:W1:Y:S01]  /*0d00*/  LDS R11, [R4] ;  /* 0x00000000040b7984 */ /* 0x000e620000000800 */
[----:B------:R-:W-:-:S05]  /*0d10*/  IMAD.IADD R0, R5, 0x1, R0 ;  /* 0x0000000105007824 */ /* 0x000fca00078e0200 */
[----:B------:R-:W-:Y:S01]  /*0d20*/  ISETP.GE.AND P0, PT, R0, R9, PT ;  /* 0x000000090000720c */ /* 0x000fe20003f06270 */
[----:B-1----:R2:W-:-:S12]  /*0d30*/  REDG.E.ADD.STRONG.GPU desc[UR6][R2.64], R11 ;  /* 0x0000000b0200798e */ /* 0x0025d8000c12e106 */
[----:B------:R-:W-:Y:S05]  /*0d40*/  @!P0 BRA `(.L_x_33) ;  /* 0xfffffffc00e48947 */ /* 0x000fea000383ffff */
[----:B------:R-:W-:Y:S05]  /*0d50*/  EXIT ;  /* 0x000000000000794d */ /* 0x000fea0003800000 */
.L_x_34:
        /* <DEDUP_REMOVED lines=10> */
.L_x_42:


//--------------------- .text._Z23histogram_global_atomicPjPKhii --------------------------
	.section	.text._Z23histogram_global_atomicPjPKhii,"ax",@progbits
	.align	128
        .global         _Z23histogram_global_atomicPjPKhii
        .type           _Z23histogram_global_atomicPjPKhii,@function
        .size           _Z23histogram_global_atomicPjPKhii,(.L_x_43 - _Z23histogram_global_atomicPjPKhii)
        .other          _Z23histogram_global_atomicPjPKhii,@"STO_CUDA_ENTRY STV_DEFAULT"
_Z23histogram_global_atomicPjPKhii:
.text._Z23histogram_global_atomicPjPKhii:
[----:B------:R-:W-:Y:S01]  /*0000*/  LDC R1, c[0x0][0x37c] ;  /* 0x0000df00ff017b82 */ /* 0x000fe20000000800 */
[----:B------:R-:W0:Y:S07]  /*0010*/  S2R R5, SR_TID.X ;  /* 0x0000000000057919 */ /* 0x000e2e0000002100 */
[----:B------:R-:W0:Y:S01]  /*0020*/  S2UR UR4, SR_CTAID.X ;  /* 0x00000000000479c3 */ /* 0x000e220000002500 */
[----:B------:R-:W1:Y:S07]  /*0030*/  LDCU UR6, c[0x0][0x390] ;  /* 0x00007200ff0677ac */ /* 0x000e6e0008000800 */
[----:B------:R-:W0:Y:S01]  /*0040*/  LDC R0, c[0x0][0x360] ;  /* 0x0000d800ff007b82 */ /* 0x000e220000000800 */
[----:B------:R-:W2:Y:S01]  /*0050*/  LDCU UR5, c[0x0][0x370] ;  /* 0x00006e00ff0577ac */ /* 0x000ea20008000800 */
[----:B0-----:R-:W-:-:S02]  /*0060*/  IMAD R5, R0, UR4, R5 ;  /* 0x0000000400057c24 */ /* 0x001fc4000f8e0205 */
[----:B--2---:R-:W-:-:S03]  /*0070*/  IMAD R0, R0, UR5, RZ ;  /* 0x0000000500007c24 */ /* 0x004fc6000f8e02ff */
[----:B-1----:R-:W-:-:S13]  /*0080*/  ISETP.GE.AND P0, PT, R5, UR6, PT ;  /* 0x0000000605007c0c */ /* 0x002fda000bf06270 */
[----:B------:R-:W-:Y:S05]  /*0090*/  @P0 EXIT ;  /* 0x000000000000094d */ /* 0x000fea0003800000 */
[----:B------:R-:W0:Y:S01]  /*00a0*/  I2F.U32.RP R8, R0 ;  /* 0x0000000000087306 */ /* 0x000e220000209000 */
[C---:B------:R-:W-:Y:S01]  /*00b0*/  IMAD.IADD R4, R0.reuse, 0x1, R5 ;  /* 0x0000000100047824 */ /* 0x040fe200078e0205 */
[----:B------:R-:W-:Y:S01]  /*00c0*/  ISETP.NE.U32.AND P2, PT, R0, RZ, PT ;  /* 0x000000ff0000720c */ /* 0x000fe20003f45070 */
[----:B------:R-:W-:Y:S01]  /*00d0*/  IMAD.MOV R9, RZ, RZ, -R0 ;  /* 0x000000ffff097224 */ /* 0x000fe200078e0a00 */
[----:B------:R-:W1:Y:S01]  /*00e0*/  LDCU.64 UR4, c[0x0][0x358] ;  /* 0x00006b00ff0477ac */ /* 0x000e620008000a00 */
[----:B------:R-:W-:Y:S01]  /*00f0*/  BSSY.RECONVERGENT B0, `(.L_x_35) ;  /* 0x0000041000007945 */ /* 0x000fe20003800200 */
[C---:B------:R-:W-:Y:S02]  /*0100*/  ISETP.GE.AND P0, PT, R4.reuse, UR6, PT ;  /* 0x0000000604007c0c */ /* 0x040fe4000bf06270 */
[----:B------:R-:W-:Y:S01]  /*0110*/  VIMNMX R7, PT, PT, R4, UR6, !PT ;  /* 0x0000000604077c48 */ /* 0x000fe2000ffe0100 */
[----:B------:R-:W2:Y:S01]  /*0120*/  LDCU.64 UR6, c[0x0][0x388] ;  /* 0x00007100ff0677ac */ /* 0x000ea20008000a00 */
[----:B------:R-:W-:-:S04]  /*0130*/  SEL R6, RZ, 0x1, P0 ;  /* 0x00000001ff067807 */ /* 0x000fc80000000000 */
[----:B------:R-:W-:Y:S01]  /*0140*/  IADD3 R7, PT, PT, R7, -R4, -R6 ;  /* 0x8000000407077210 */ /* 0x000fe20007ffe806 */
[----:B0-----:R-:W0:Y:S02]  /*0150*/  MUFU.RCP R8, R8 ;  /* 0x0000000800087308 */ /* 0x001e240000001000 */
[----:B0-----:R-:W-:-:S06]  /*0160*/  VIADD R2, R8, 0xffffffe ;  /* 0x0ffffffe08027836 */ /* 0x001fcc0000000000 */
[----:B------:R0:W3:Y:S02]  /*0170*/  F2I.FTZ.U32.TRUNC.NTZ R3, R2 ;  /* 0x0000000200037305 */ /* 0x0000e4000021f000 */
[----:B0-----:R-:W-:Y:S02]  /*0180*/  IMAD.MOV.U32 R2, RZ, RZ, RZ ;  /* 0x000000ffff027224 */ /* 0x001fe400078e00ff */
[----:B---3--:R-:W-:-:S04]  /*0190*/  IMAD R9, R9, R3, RZ ;  /* 0x0000000309097224 */ /* 0x008fc800078e02ff */
[----:B------:R-:W-:-:S06]  /*01a0*/  IMAD.HI.U32 R8, R3, R9, R2 ;  /* 0x0000000903087227 */ /* 0x000fcc00078e0002 */
[----:B------:R-:W-:-:S05]  /*01b0*/  IMAD.HI.U32 R3, R8, R7, RZ ;  /* 0x0000000708037227 */ /* 0x000fca00078e00ff */
[----:B------:R-:W-:-:S05]  /*01c0*/  IADD3 R2, PT, PT, -R3, RZ, RZ ;  /* 0x000000ff03027210 */ /* 0x000fca0007ffe1ff */
[----:B------:R-:W-:-:S05]  /*01d0*/  IMAD R7, R0, R2, R7 ;  /* 0x0000000200077224 */ /* 0x000fca00078e0207 */
[----:B------:R-:W-:-:S13]  /*01e0*/  ISETP.GE.U32.AND P0, PT, R7, R0, PT ;  /* 0x000000000700720c */ /* 0x000fda0003f06070 */
[----:B------:R-:W-:Y:S02]  /*01f0*/  @P0 IMAD.IADD R7, R7, 0x1, -R0 ;  /* 0x0000000107070824 */ /* 0x000fe400078e0a00 */
[----:B------:R-:W-:-:S03]  /*0200*/  @P0 VIADD R3, R3, 0x1 ;  /* 0x0000000103030836 */ /* 0x000fc60000000000 */
[----:B------:R-:W-:-:S13]  /*0210*/  ISETP.GE.U32.AND P1, PT, R7, R0, PT ;  /* 0x000000000700720c */ /* 0x000fda0003f26070 */
[----:B------:R-:W-:Y:S01]  /*0220*/  @P1 VIADD R3, R3, 0x1 ;  /* 0x0000000103031836 */ /* 0x000fe20000000000 */
[----:B------:R-:W-:-:S04]  /*0230*/  @!P2 LOP3.LUT R3, RZ, R0, RZ, 0x33, !PT ;  /* 0x00000000ff03a212 */ /* 0x000fc800078e33ff */
[----:B------:R-:W-:-:S04]  /*0240*/  IADD3 R7, PT, PT, R6, R3, RZ ;  /* 0x0000000306077210 */ /* 0x000fc80007ffe0ff */
[C---:B------:R-:W-:Y:S02]  /*0250*/  LOP3.LUT R2, R7.reuse, 0x3, RZ, 0xc0, !PT ;  /* 0x0000000307027812 */ /* 0x040fe400078ec0ff */
[----:B------:R-:W-:Y:S02]  /*0260*/  ISETP.GE.U32.AND P0, PT, R7, 0x3, PT ;  /* 0x000000030700780c */ /* 0x000fe40003f06070 */
[----:B------:R-:W-:-:S13]  /*0270*/  ISETP.NE.AND P1, PT, R2, 0x3, PT ;  /* 0x000000030200780c */ /* 0x000fda0003f25270 */
[----:B-12---:R-:W-:Y:S05]  /*0280*/  @!P1 BRA `(.L_x_36) ;  /* 0x00000000009c9947 */ /* 0x006fea0003800000 */
[----:B------:R-:W0:Y:S01]  /*0290*/  LDC R12, c[0x0][0x394] ;  /* 0x0000e500ff0c7b82 */ /* 0x000e220000000800 */
[----:B------:R-:W-:-:S05]  /*02a0*/  VIADD R7, R7, 0x1 ;  /* 0x0000000107077836 */ /* 0x000fca0000000000 */
[----:B------:R-:W-:Y:S02]  /*02b0*/  LOP3.LUT R7, R7, 0x3, RZ, 0xc0, !PT ;  /* 0x0000000307077812 */ /* 0x000fe400078ec0ff */
[----:B------:R-:W1:Y:S03]  /*02c0*/  LDC R6, c[0x0][0x394] ;  /* 0x0000e500ff067b82 */ /* 0x000e660000000800 */
[----:B------:R-:W-:-:S05]  /*02d0*/  IMAD.MOV R7, RZ, RZ, -R7 ;  /* 0x000000ffff077224 */ /* 0x000fca00078e0a07 */
[----:B------:R-:W2:Y:S01]  /*02e0*/  LDC.64 R2, c[0x0][0x380] ;  /* 0x0000e000ff027b82 */ /* 0x000ea20000000a00 */
[-C--:B0-----:R-:W-:Y:S02]  /*02f0*/  IABS R4, R12.reuse ;  /* 0x0000000c00047213 */ /* 0x081fe40000000000 */
[----:B------:R-:W-:Y:S02]  /*0300*/  ISETP.NE.AND P1, PT, R12, RZ, PT ;  /* 0x000000ff0c00720c */ /* 0x000fe40003f25270 */
[----:B------:R-:W0:Y:S01]  /*0310*/  I2F.RP R10, R4 ;  /* 0x00000004000a7306 */ /* 0x000e220000209400 */
[----:B------:R-:W-:-:S07]  /*0320*/  LOP3.LUT R12, RZ, R12, RZ, 0x33, !PT ;  /* 0x0000000cff0c7212 */ /* 0x000fce00078e33ff */
[----:B0-----:R-:W0:Y:S02]  /*0330*/  MUFU.RCP R10, R10 ;  /* 0x0000000a000a7308 */ /* 0x001e240000001000 */
[----:B0-----:R-:W-:-:S06]  /*0340*/  VIADD R8, R10, 0xffffffe ;  /* 0x0ffffffe0a087836 */ /* 0x001fcc0000000000 */
[----:B------:R0:W3:Y:S02]  /*0350*/  F2I.FTZ.U32.TRUNC.NTZ R9, R8 ;  /* 0x0000000800097305 */ /* 0x0000e4000021f000 */
[----:B0-----:R-:W-:Y:S02]  /*0360*/  HFMA2 R8, -RZ, RZ, 0, 0 ;  /* 0x00000000ff087431 */ /* 0x001fe400000001ff */
[----:B---3--:R-:W-:-:S04]  /*0370*/  IMAD.MOV R11, RZ, RZ, -R9 ;  /* 0x000000ffff0b7224 */ /* 0x008fc800078e0a09 */
[----:B------:R-:W-:-:S04]  /*0380*/  IMAD R11, R11, R4, RZ ;  /* 0x000000040b0b7224 */ /* 0x000fc800078e02ff */
[----:B-12---:R-:W-:-:S07]  /*0390*/  IMAD.HI.U32 R10, R9, R11, R8 ;  /* 0x0000000b090a7227 */ /* 0x006fce00078e0008 */
.L_x_37:
[----:B0-----:R-:W-:-:S04]  /*03a0*/  IADD3 R8, P2, PT, R5, UR6, RZ ;  /* 0x0000000605087c10 */ /* 0x001fc8000ff5e0ff */
[----:B------:R-:W-:-:S05]  /*03b0*/  LEA.HI.X.SX32 R9, R5, UR7, 0x1, P2 ;  /* 0x0000000705097c11 */ /* 0x000fca00090f0eff */
[----:B------:R-:W2:Y:S01]  /*03c0*/  LDG.E.U8 R8, desc[UR4][R8.64] ;  /* 0x0000000408087981 */ /* 0x000ea2000c1e1100 */
[----:B------:R-:W-:Y:S01]  /*03d0*/  IABS R16, R6 ;  /* 0x0000000600107213 */ /* 0x000fe20000000000 */
[----:B------:R-:W-:Y:S01]  /*03e0*/  VIADD R7, R7, 0x1 ;  /* 0x0000000107077836 */ /* 0x000fe20000000000 */
[----:B------:R-:W-:Y:S02]  /*03f0*/  IADD3 R5, PT, PT, R0, R5, RZ ;  /* 0x0000000500057210 */ /* 0x000fe40007ffe0ff */
        /* <DEDUP_REMOVED lines=8> */
[----:B------:R-:W-:Y:S02]  /*0480*/  @!P2 IADD3 R11, PT, PT, R11, -R16, RZ ;  /* 0x800000100b0ba210 */ /* 0x000fe40007ffe0ff */
[----:B------:R-:W-:-:S03]  /*0490*/  ISETP.NE.AND P2, PT, R7, RZ, PT ;  /* 0x000000ff0700720c */ /* 0x000fc60003f45270 */
[----:B------:R-:W-:-:S05]  /*04a0*/  @!P3 IMAD.MOV R11, RZ, RZ, -R11 ;  /* 0x000000ffff0bb224 */ /* 0x000fca00078e0a0b */
[----:B------:R-:W-:Y:S01]  /*04b0*/  SEL R9, R12, R11, !P1 ;  /* 0x0000000b0c097207 */ /* 0x000fe20004800000 */
[----:B------:R-:W-:-:S04]  /*04c0*/  IMAD.MOV.U32 R11, RZ, RZ, 0x1 ;  /* 0x00000001ff0b7424 */ /* 0x000fc800078e00ff */
[----:B------:R-:W-:-:S05]  /*04d0*/  IMAD.WIDE.U32 R8, R9, 0x4, R2 ;  /* 0x0000000409087825 */ /* 0x000fca00078e0002 */
[----:B------:R0:W-:Y:S01]  /*04e0*/  REDG.E.ADD.STRONG.GPU desc[UR4][R8.64], R11 ;  /* 0x0000000b0800798e */ /* 0x0001e2000c12e104 */
[----:B------:R-:W-:Y:S05]  /*04f0*/  @P2 BRA `(.L_x_37) ;  /* 0xfffffffc00a82947 */ /* 0x000fea000383ffff */
.L_x_36:
[----:B------:R-:W-:Y:S05]  /*0500*/  BSYNC.RECONVERGENT B0 ;  /* 0x0000000000007941 */ /* 0x000fea0003800200 */
.L_x_35:
[----:B------:R-:W-:Y:S05]  /*0510*/  @!P0 EXIT ;  /* 0x000000000000894d */ /* 0x000fea0003800000 */
[----:B------:R-:W0:Y:S01]  /*0520*/  LDC R2, c[0x0][0x394] ;  /* 0x0000e500ff027b82 */ /* 0x000e220000000800 */
[----:B------:R-:W1:Y:S01]  /*0530*/  LDCU UR8, c[0x0][0x390] ;  /* 0x00007200ff0877ac */ /* 0x000e620008000800 */
[----:B------:R-:W2:Y:S06]  /*0540*/  LDCU.64 UR6, c[0x0][0x388] ;  /* 0x00007100ff0677ac */ /* 0x000eac0008000a00 */
[----:B------:R-:W3:Y:S01]  /*0550*/  LDC R4, c[0x0][0x394] ;  /* 0x0000e500ff047b82 */ /* 0x000ee20000000800 */
[----:B0-----:R-:W-:-:S07]  /*0560*/  IABS R11, R2 ;  /* 0x00000002000b7213 */ /* 0x001fce0000000000 */
[----:B------:R-:W0:Y:S01]  /*0570*/  LDC.64 R2, c[0x0][0x380] ;  /* 0x0000e000ff027b82 */ /* 0x000e220000000a00 */
[----:B------:R-:W4:Y:S08]  /*0580*/  I2F.RP R8, R11 ;  /* 0x0000000b00087306 */ /* 0x000f300000209400 */
[----:B----4-:R-:W4:Y:S02]  /*0590*/  MUFU.RCP R8, R8 ;  /* 0x0000000800087308 */ /* 0x010f240000001000 */
[----:B----4-:R-:W-:-:S06]  /*05a0*/  VIADD R7, R8, 0xffffffe ;  /* 0x0ffffffe08077836 */ /* 0x010fcc0000000000 */
[----:B------:R-:W4:Y:S02]  /*05b0*/  F2I.FTZ.U32.TRUNC.NTZ R7, R7 ;  /* 0x0000000700077305 */ /* 0x000f24000021f000 */
[----:B----4-:R-:W-:-:S04]  /*05c0*/  IMAD.MOV R6, RZ, RZ, -R7 ;  /* 0x000000ffff067224 */ /* 0x010fc800078e0a07 */
[----:B------:R-:W-:Y:S02]  /*05d0*/  IMAD R13, R6, R11, RZ ;  /* 0x0000000b060d7224 */ /* 0x000fe400078e02ff */
[----:B------:R-:W-:-:S04]  /*05e0*/  IMAD.MOV.U32 R6, RZ, RZ, RZ ;  /* 0x000000ffff067224 */ /* 0x000fc800078e00ff */
[----:B------:R-:W-:Y:S01]  /*05f0*/  IMAD.HI.U32 R13, R7, R13, R6 ;  /* 0x0000000d070d7227 */ /* 0x000fe200078e0006 */
[----:B0123--:R-:W-:-:S07]  /*0600*/  SHF.R.S32.HI R6, RZ, 0x1f, R0 ;  /* 0x0000001fff067819 */ /* 0x00ffce0000011400 */
.L_x_38:
[----:B0-----:R-:W-:-:S04]  /*0610*/  IADD3 R8, P0, PT, R5, UR6, RZ ;  /* 0x0000000605087c10 */ /* 0x001fc8000ff1e0ff */
[----:B------:R-:W-:-:S05]  /*0620*/  LEA.HI.X.SX32 R9, R5, UR7, 0x1, P0 ;  /* 0x0000000705097c11 */ /* 0x000fca00080f0eff */
[----:B------:R-:W2:Y:S01]  /*0630*/  LDG.E.U8 R12, desc[UR4][R8.64] ;  /* 0x00000004080c7981 */ /* 0x000ea2000c1e1100 */
[----:B------:R-:W-:Y:S02]  /*0640*/  IABS R7, R4 ;  /* 0x0000000400077213 */ /* 0x000fe40000000000 */
[----:B--2---:R-:W-:Y:S02]  /*0650*/  IABS R10, R12 ;  /* 0x0000000c000a7213 */ /* 0x004fe40000000000 */
[----:B------:R-:W-:Y:S02]  /*0660*/  ISETP.GE.AND P1, PT, R12, RZ, PT ;  /* 0x000000ff0c00720c */ /* 0x000fe40003f26270 */
[----:B------:R-:W-:Y:S01]  /*0670*/  LOP3.LUT R12, RZ, R4, RZ, 0x33, !PT ;  /* 0x00000004ff0c7212 */ /* 0x000fe200078e33ff */
        /* <DEDUP_REMOVED lines=8> */
[----:B------:R-:W-:Y:S01]  /*0700*/  @!P1 IMAD.MOV R10, RZ, RZ, -R10 ;  /* 0x000000ffff0a9224 */ /* 0x000fe200078e0a0a */
[----:B------:R-:W-:-:S04]  /*0710*/  IADD3 R8, P1, PT, R0, R8, RZ ;  /* 0x0000000800087210 */ /* 0x000fc80007f3e0ff */
[----:B------:R-:W-:Y:S01]  /*0720*/  SEL R17, R12, R10, !P0 ;  /* 0x0000000a0c117207 */ /* 0x000fe20004000000 */
[----:B------:R-:W-:Y:S01]  /*0730*/  IMAD.X R9, R6, 0x1, R9, P1 ;  /* 0x0000000106097824 */ /* 0x000fe200008e0609 */
[----:B------:R-:W-:-:S03]  /*0740*/  MOV R10, 0x1 ;  /* 0x00000001000a7802 */ /* 0x000fc60000000f00 */
[----:B------:R-:W-:-:S05]  /*0750*/  IMAD.WIDE.U32 R16, R17, 0x4, R2 ;  /* 0x0000000411107825 */ /* 0x000fca00078e0002 */
[----:B------:R0:W-:Y:S04]  /*0760*/  REDG.E.ADD.STRONG.GPU desc[UR4][R16.64], R10 ;  /* 0x0000000a1000798e */ /* 0x0001e8000c12e104 */
[----:B------:R-:W2:Y:S01]  /*0770*/  LDG.E.U8 R18, desc[UR4][R8.64] ;  /* 0x0000000408127981 */ /* 0x000ea2000c1e1100 */
[----:B------:R-:W1:Y:S08]  /*0780*/  I2F.RP R19, R7 ;  /* 0x0000000700137306 */ /* 0x000e700000209400 */
[----:B-1----:R-:W1:Y:S02]  /*0790*/  MUFU.RCP R19, R19 ;  /* 0x0000001300137308 */ /* 0x002e640000001000 */
[----:B-1----:R-:W-:-:S06]  /*07a0*/  VIADD R15, R19, 0xffffffe ;  /* 0x0ffffffe130f7836 */ /* 0x002fcc0000000000 */
[----:B------:R-:W1:Y:S02]  /*07b0*/  F2I.FTZ.U32.TRUNC.NTZ R15, R15 ;  /* 0x0000000f000f7305 */ /* 0x000e64000021f000 */
[----:B-1----:R-:W-:-:S04]  /*07c0*/  IMAD.MOV R14, RZ, RZ, -R15 ;  /* 0x000000ffff0e7224 */ /* 0x002fc800078e0a0f */
[----:B------:R-:W-:Y:S02]  /*07d0*/  IMAD R13, R14, R7, RZ ;  /* 0x000000070e0d7224 */ /* 0x000fe400078e02ff */
[----:B------:R-:W-:-:S05]  /*07e0*/  HFMA2 R14, -RZ, RZ, 0, 0 ;  /* 0x00000000ff0e7431 */ /* 0x000fca00000001ff */
[----:B------:R-:W-:Y:S01]  /*07f0*/  IMAD.HI.U32 R13, R15, R13, R14 ;  /* 0x0000000d0f0d7227 */ /* 0x000fe200078e000e */
[----:B--2---:R-:W-:Y:S02]  /*0800*/  IABS R11, R18 ;  /* 0x00000012000b7213 */ /* 0x004fe40000000000 */
[----:B------:R-:W-:-:S03]  /*0810*/  ISETP.GE.AND P2, PT, R18, RZ, PT ;  /* 0x000000ff1200720c */ /* 0x000fc60003f46270 */
[----:B------:R-:W-:-:S04]  /*0820*/  IMAD.MOV.U32 R14, RZ, RZ, R11 ;  /* 0x000000ffff0e7224 */ /* 0x000fc800078e000b */
[----:B------:R-:W-:-:S04]  /*0830*/  IMAD.HI.U32 R11, R13, R14, RZ ;  /* 0x0000000e0d0b7227 */ /* 0x000fc800078e00ff */
[----:B------:R-:W-:-:S04]  /*0840*/  IMAD.MOV R11, RZ, RZ, -R11 ;  /* 0x000000ffff0b7224 */ /* 0x000fc800078e0a0b */
[----:B------:R-:W-:Y:S02]  /*0850*/  IMAD R14, R7, R11, R14 ;  /* 0x0000000b070e7224 */ /* 0x000fe400078e020e */
[----:B------:R-:W-:-:S05]  /*0860*/  IMAD.MOV.U32 R11, RZ, RZ, R7 ;  /* 0x000000ffff0b7224 */ /* 0x000fca00078e0007 */
[----:B------:R-:W-:-:S13]  /*0870*/  ISETP.GT.U32.AND P1, PT, R11, R14, PT ;  /* 0x0000000e0b00720c */ /* 0x000fda0003f24070 */
[----:B------:R-:W-:-:S04]  /*0880*/  @!P1 IADD3 R14, PT, PT, R14, -R7, RZ ;  /* 0x800000070e0e9210 */ /* 0x000fc80007ffe0ff */
[----:B------:R-:W-:-:S13]  /*0890*/  ISETP.GT.U32.AND P1, PT, R11, R14, PT ;  /* 0x0000000e0b00720c */ /* 0x000fda0003f24070 */
[----:B------:R-:W-:Y:S01]  /*08a0*/  @!P1 IMAD.IADD R14, R14, 0x1, -R7 ;  /* 0x000000010e0e9824 */ /* 0x000fe200078e0a07 */
[----:B------:R-:W-:-:S03]  /*08b0*/  IADD3 R8, P1, PT, R0, R8, RZ ;  /* 0x0000000800087210 */ /* 0x000fc60007f3e0ff */
[----:B------:R-:W-:Y:S02]  /*08c0*/  @!P2 IMAD.MOV R14, RZ, RZ, -R14 ;  /* 0x000000ffff0ea224 */ /* 0x000fe400078e0a0e */
[----:B------:R-:W-:-:S03]  /*08d0*/  IMAD.X R9, R6, 0x1, R9, P1 ;  /* 0x0000000106097824 */ /* 0x000fc600008e0609 */
[----:B------:R-:W-:-:S05]  /*08e0*/  SEL R15, R12, R14, !P0 ;  /* 0x0000000e0c0f7207 */ /* 0x000fca0004000000 */
[----:B------:R-:W-:-:S05]  /*08f0*/  IMAD.WIDE.U32 R14, R15, 0x4, R2 ;  /* 0x000000040f0e7825 */ /* 0x000fca00078e0002 */
[----:B------:R1:W-:Y:S04]  /*0900*/  REDG.E.ADD.STRONG.GPU desc[UR4][R14.64], R10 ;  /* 0x0000000a0e00798e */ /* 0x0003e8000c12e104 */
[----:B0-----:R-:W2:Y:S02]  /*0910*/  LDG.E.U8 R16, desc[UR4][R8.64] ;  /* 0x0000000408107981 */ /* 0x001ea4000c1e1100 */
[----:B--2---:R-:W-:Y:S02]  /*0920*/  IABS R18, R16 ;  /* 0x0000001000127213 */ /* 0x004fe40000000000 */
        /* <DEDUP_REMOVED lines=8> */
[----:B-1----:R-:W-:-:S03]  /*09b0*/  IADD3 R14, P1, PT, R0, R8, RZ ;  /* 0x00000008000e7210 */ /* 0x002fc60007f3e0ff */
[----:B------:R-:W-:Y:S01]  /*09c0*/  @!P2 IMAD.MOV R18, RZ, RZ, -R18 ;  /* 0x000000ffff12a224 */ /* 0x000fe200078e0a12 */
[----:B------:R-:W-:-:S04]  /*09d0*/  IADD3.X R15, PT, PT, R6, R9, RZ, P1, !PT ;  /* 0x00000009060f7210 */ /* 0x000fc80000ffe4ff */
[----:B------:R-:W-:-:S05]  /*09e0*/  SEL R17, R12, R18, !P0 ;  /* 0x000000120c117207 */ /* 0x000fca0004000000 */
[----:B------:R-:W-:-:S05]  /*09f0*/  IMAD.WIDE.U32 R8, R17, 0x4, R2 ;  /* 0x0000000411087825 */ /* 0x000fca00078e0002 */
[----:B------:R0:W-:Y:S04]  /*0a00*/  REDG.E.ADD.STRONG.GPU desc[UR4][R8.64], R10 ;  /* 0x0000000a0800798e */ /* 0x0001e8000c12e104 */
[----:B------:R-:W2:Y:S01]  /*0a10*/  LDG.E.U8 R14, desc[UR4][R14.64] ;  /* 0x000000040e0e7981 */ /* 0x000ea2000c1e1100 */
[----:B------:R-:W-:Y:S01]  /*0a20*/  IMAD R5, R0, 0x4, R5 ;  /* 0x0000000400057824 */ /* 0x000fe200078e0205 */
        /* <DEDUP_REMOVED lines=8> */
[----:B------:R-:W-:-:S05]  /*0ab0*/  @!P1 IMAD.IADD R16, R16, 0x1, -R7 ;  /* 0x0000000110109824 */ /* 0x000fca00078e0a07 */
[----:B------:R-:W-:-:S04]  /*0ac0*/  @!P2 IADD3 R16, PT, PT, -R16, RZ, RZ ;  /* 0x000000ff1010a210 */ /* 0x000fc80007ffe1ff */
[----:B0-----:R-:W-:Y:S02]  /*0ad0*/  SEL R9, R12, R16, !P0 ;  /* 0x000000100c097207 */ /* 0x001fe40004000000 */
[----:B------:R-:W-:-:S03]  /*0ae0*/  ISETP.GE.AND P0, PT, R5, UR8, PT ;  /* 0x0000000805007c0c */ /* 0x000fc6000bf06270 */
[----:B------:R-:W-:-:S05]  /*0af0*/  IMAD.WIDE.U32 R8, R9, 0x4, R2 ;  /* 0x0000000409087825 */ /* 0x000fca00078e0002 */
[----:B------:R0:W-:Y:S05]  /*0b00*/  REDG.E.ADD.STRONG.GPU desc[UR4][R8.64], R10 ;  /* 0x0000000a0800798e */ /* 0x0001ea000c12e104 */
[----:B------:R-:W-:Y:S05]  /*0b10*/  @!P0 BRA `(.L_x_38) ;  /* 0xfffffff800bc8947 */ /* 0x000fea000383ffff */
[----:B------:R-:W-:Y:S05]  /*0b20*/  EXIT ;  /* 0x000000000000794d */ /* 0x000fea0003800000 */
.L_x_39:
        /* <DEDUP_REMOVED lines=13> */
.L_x_43:


//--------------------- .nv.shared._Z24histogram_warp_aggregatePjPKhii --------------------------
	.section	.nv.shared._Z24histogram_warp_aggregatePjPKhii,"aw",@nobits
	.sectionflags	@""
	.align	16
	.zero		1024


//--------------------- .nv.shared.reserved.0     --------------------------
	.section	.nv.shared.reserved.0,"aw",@nobits
	.weak		__nv_reservedSMEM_offset_0_alias
	.size		__nv_reservedSMEM_offset_0_alias, 0, 64
	.other		__nv_reservedSMEM_offset_0_alias,@"STO_CUDA_RESERVED_SHARED STV_DEFAULT"
__nv_reservedSMEM_offset_0_alias:
	.zero		0
	.zero		64


//--------------------- .nv.shared._Z23histogram_multi_privatePjPKhii --------------------------
	.section	.nv.shared._Z23histogram_multi_privatePjPKhii,"aw",@nobits
	.sectionflags	@""
	.align	16
	.zero		1024


//--------------------- .nv.shared._Z23histogram_shared_atomicPjPKhii --------------------------
	.section	.nv.shared._Z23histogram_shared_atomicPjPKhii,"aw",@nobits
	.sectionflags	@""
	.align	16
	.zero		1024


//--------------------- .nv.shared._Z23histogram_global_atomicPjPKhii --------------------------
	.section	.nv.shared._Z23histogram_global_atomicPjPKhii,"aw",@nobits
	.sectionflags	@""
	.align	16
	.zero		1024


//--------------------- .nv.constant0._Z24histogram_warp_aggregatePjPKhii --------------------------
	.section	.nv.constant0._Z24histogram_warp_aggregatePjPKhii,"a",@progbits
	.sectionflags	@""
	.align	4
.nv.constant0._Z24histogram_warp_aggregatePjPKhii:
	.zero		920


//--------------------- .nv.constant0._Z23histogram_multi_privatePjPKhii --------------------------
	.section	.nv.constant0._Z23histogram_multi_privatePjPKhii,"a",@progbits
	.sectionflags	@""
	.align	4
.nv.constant0._Z23histogram_multi_privatePjPKhii:
	.zero		920


//--------------------- .nv.constant0._Z23histogram_shared_atomicPjPKhii --------------------------
	.section	.nv.constant0._Z23histogram_shared_atomicPjPKhii,"a",@progbits
	.sectionflags	@""
	.align	4
.nv.constant0._Z23histogram_shared_atomicPjPKhii:
	.zero		920


//--------------------- .nv.constant0._Z23histogram_global_atomicPjPKhii --------------------------
	.section	.nv.constant0._Z23histogram_global_atomicPjPKhii,"a",@progbits
	.sectionflags	@""
	.align	4
.nv.constant0._Z23histogram_global_atomicPjPKhii:
	.zero		920


//--------------------- SYMBOLS --------------------------

	.type		.nv.reservedSmem.offset0,@object
	.size		.nv.reservedSmem.offset0,0x4
	.type		.nv.reservedSmem.cap,@object
	.size		.nv.reservedSmem.cap,0x4
